	.target	sm_90a

	.elftype	@"ET_EXEC"


//--------------------- .note.nv.tkinfo           --------------------------
	.section	.note.nv.tkinfo,"",@"SHT_NOTE"
	.sectionflags	@"SHF_NOTE_NV_TKINFO"
	.tkinfo
        /*0018*/ 	.word	0x00000002
        /*0030*/ 	.string	""
        /*0030*/ 	.string	"ptxas"
        /*0030*/ 	.string	"Cuda compilation tools, release 13.0, V13.0.88"
        /*0030*/ 	.string	"Build cuda_13.0.r13.0/compiler.36424714_0"
        /*0030*/ 	.string	"-arch sm_90a -m 64 "



//--------------------- .note.nv.cuinfo           --------------------------
	.section	.note.nv.cuinfo,"",@"SHT_NOTE"
	.sectionflags	@"SHF_NOTE_NV_CUINFO"
        /*0018*/ 	.short	0x0002
        /*001a*/ 	.short	0x005a
        /*001c*/ 	.short	0x0082
	.zero		2


//--------------------- .nv.info                  --------------------------
	.section	.nv.info,"",@"SHT_CUDA_INFO"
	.align	4


	//----- nvinfo : EIATTR_REGCOUNT
	.align		4
        /*0000*/ 	.byte	0x04, 0x2f
        /*0002*/ 	.short	(.L_12 - .L_11)
	.align		4
.L_11:
        /*0004*/ 	.word	index@(_ZN7cutlass13device_kernelINS_4gemm6kernel13GemmUniversalIN4cute5tupleIJiiiiEEENS1_10collective13CollectiveMmaINS1_37MainloopSm90TmaGmmaWarpSpecializedFP8ILi6ENS5_IJNS4_1CILi1EEESB_SB_EEENS1_32KernelTmaWarpSpecializedPingpongEEENS5_IJNSA_ILi64EEENSA_ILi256EEENSA_ILi128EEEEEENS_12float_e4m3_tENS5_IJlSB_lEEESJ_SK_NS4_8TiledMMAINS4_8MMA_AtomIJNS4_4SM904GMMA31MMA_64x256x32_F32E4M3E4M3_SS_TNILNSO_7ScaleInE1ELSQ_1EEEEEENS4_6LayoutISC_NS5_IJNSA_ILi0EEESU_SU_EEEEENS5_IJNS4_10UnderscoreESX_SX_EEEEENS4_13SM90_TMA_LOADENS4_14ComposedLayoutINS4_7SwizzleILi3ELi4ELi3EEENS4_18smem_ptr_flag_bitsILi8EEENST_INS5_IJNSA_ILi8EEESH_EEENS5_IJSH_SB_EEEEEEEvNS4_8identityES10_S1A_vS1B_EENS_8epilogue10collective6detail29Sm90TmaWarpSpecializedAdapterINS1E_15DefaultEpilogueISJ_SK_SK_NS1D_6thread17LinearCombinationISJ_Li1EffLNS1I_9ScaleType4KindE0ELNS_15FloatRoundStyleE2ESJ_EENS1_15EpilogueDefaultEEEEEvvEEEEvNT_6ParamsE)
        /*0008*/ 	.word	0x000000a8


	//----- nvinfo : EIATTR_FRAME_SIZE
	.align		4
.L_12:
        /*000c*/ 	.byte	0x04, 0x11
        /*000e*/ 	.short	(.L_14 - .L_13)
	.align		4
.L_13:
        /*0010*/ 	.word	index@(_ZN7cutlass13device_kernelINS_4gemm6kernel13GemmUniversalIN4cute5tupleIJiiiiEEENS1_10collective13CollectiveMmaINS1_37MainloopSm90TmaGmmaWarpSpecializedFP8ILi6ENS5_IJNS4_1CILi1EEESB_SB_EEENS1_32KernelTmaWarpSpecializedPingpongEEENS5_IJNSA_ILi64EEENSA_ILi256EEENSA_ILi128EEEEEENS_12float_e4m3_tENS5_IJlSB_lEEESJ_SK_NS4_8TiledMMAINS4_8MMA_AtomIJNS4_4SM904GMMA31MMA_64x256x32_F32E4M3E4M3_SS_TNILNSO_7ScaleInE1ELSQ_1EEEEEENS4_6LayoutISC_NS5_IJNSA_ILi0EEESU_SU_EEEEENS5_IJNS4_10UnderscoreESX_SX_EEEEENS4_13SM90_TMA_LOADENS4_14ComposedLayoutINS4_7SwizzleILi3ELi4ELi3EEENS4_18smem_ptr_flag_bitsILi8EEENST_INS5_IJNSA_ILi8EEESH_EEENS5_IJSH_SB_EEEEEEEvNS4_8identityES10_S1A_vS1B_EENS_8epilogue10collective6detail29Sm90TmaWarpSpecializedAdapterINS1E_15DefaultEpilogueISJ_SK_SK_NS1D_6thread17LinearCombinationISJ_Li1EffLNS1I_9ScaleType4KindE0ELNS_15FloatRoundStyleE2ESJ_EENS1_15EpilogueDefaultEEEEEvvEEEEvNT_6ParamsE)
        /*0014*/ 	.word	0x00000108


	//----- nvinfo : EIATTR_MIN_STACK_SIZE
	.align		4
.L_14:
        /*0018*/ 	.byte	0x04, 0x12
        /*001a*/ 	.short	(.L_16 - .L_15)
	.align		4
.L_15:
        /*001c*/ 	.word	index@(_ZN7cutlass13device_kernelINS_4gemm6kernel13GemmUniversalIN4cute5tupleIJiiiiEEENS1_10collective13CollectiveMmaINS1_37MainloopSm90TmaGmmaWarpSpecializedFP8ILi6ENS5_IJNS4_1CILi1EEESB_SB_EEENS1_32KernelTmaWarpSpecializedPingpongEEENS5_IJNSA_ILi64EEENSA_ILi256EEENSA_ILi128EEEEEENS_12float_e4m3_tENS5_IJlSB_lEEESJ_SK_NS4_8TiledMMAINS4_8MMA_AtomIJNS4_4SM904GMMA31MMA_64x256x32_F32E4M3E4M3_SS_TNILNSO_7ScaleInE1ELSQ_1EEEEEENS4_6LayoutISC_NS5_IJNSA_ILi0EEESU_SU_EEEEENS5_IJNS4_10UnderscoreESX_SX_EEEEENS4_13SM90_TMA_LOADENS4_14ComposedLayoutINS4_7SwizzleILi3ELi4ELi3EEENS4_18smem_ptr_flag_bitsILi8EEENST_INS5_IJNSA_ILi8EEESH_EEENS5_IJSH_SB_EEEEEEEvNS4_8identityES10_S1A_vS1B_EENS_8epilogue10collective6detail29Sm90TmaWarpSpecializedAdapterINS1E_15DefaultEpilogueISJ_SK_SK_NS1D_6thread17LinearCombinationISJ_Li1EffLNS1I_9ScaleType4KindE0ELNS_15FloatRoundStyleE2ESJ_EENS1_15EpilogueDefaultEEEEEvvEEEEvNT_6ParamsE)
        /*0020*/ 	.word	0x00000108
.L_16:


//--------------------- .nv.compat                --------------------------
	.section	.nv.compat,"",@"SHT_CUDA_COMPAT_INFO"
	.align	4
        /*0000*/ 	.byte	0x02, 0x09, 0x01, 0x00, 0x02, 0x02, 0x04, 0x00, 0x02, 0x05, 0x05, 0x00, 0x03, 0x07, 0x01, 0x01
        /*0010*/ 	.byte	0x02, 0x03, 0x01, 0x00, 0x02, 0x06, 0x01, 0x00, 0x04, 0x0b, 0x08, 0x00, 0x00, 0x00, 0x00, 0x00
        /*0020*/ 	.byte	0x00, 0x00, 0x00, 0x00


//--------------------- .nv.info._ZN7cutlass13device_kernelINS_4gemm6kernel13GemmUniversalIN4cute5tupleIJiiiiEEENS1_10collective13CollectiveMmaINS1_37MainloopSm90TmaGmmaWarpSpecializedFP8ILi6ENS5_IJNS4_1CILi1EEESB_SB_EEENS1_32KernelTmaWarpSpecializedPingpongEEENS5_IJNSA_ILi64EEENSA_ILi256EEENSA_ILi128EEEEEENS_12float_e4m3_tENS5_IJlSB_lEEESJ_SK_NS4_8TiledMMAINS4_8MMA_AtomIJNS4_4SM904GMMA31MMA_64x256x32_F32E4M3E4M3_SS_TNILNSO_7ScaleInE1ELSQ_1EEEEEENS4_6LayoutISC_NS5_IJNSA_ILi0EEESU_SU_EEEEENS5_IJNS4_10UnderscoreESX_SX_EEEEENS4_13SM90_TMA_LOADENS4_14ComposedLayoutINS4_7SwizzleILi3ELi4ELi3EEENS4_18smem_ptr_flag_bitsILi8EEENST_INS5_IJNSA_ILi8EEESH_EEENS5_IJSH_SB_EEEEEEEvNS4_8identityES10_S1A_vS1B_EENS_8epilogue10collective6detail29Sm90TmaWarpSpecializedAdapterINS1E_15DefaultEpilogueISJ_SK_SK_NS1D_6thread17LinearCombinationISJ_Li1EffLNS1I_9ScaleType4KindE0ELNS_15FloatRoundStyleE2ESJ_EENS1_15EpilogueDefaultEEEEEvvEEEEvNT_6ParamsE --------------------------
	.section	.nv.info._ZN7cutlass13device_kernelINS_4gemm6kernel13GemmUniversalIN4cute5tupleIJiiiiEEENS1_10collective13CollectiveMmaINS1_37MainloopSm90TmaGmmaWarpSpecializedFP8ILi6ENS5_IJNS4_1CILi1EEESB_SB_EEENS1_32KernelTmaWarpSpecializedPingpongEEENS5_IJNSA_ILi64EEENSA_ILi256EEENSA_ILi128EEEEEENS_12float_e4m3_tENS5_IJlSB_lEEESJ_SK_NS4_8TiledMMAINS4_8MMA_AtomIJNS4_4SM904GMMA31MMA_64x256x32_F32E4M3E4M3_SS_TNILNSO_7ScaleInE1ELSQ_1EEEEEENS4_6LayoutISC_NS5_IJNSA_ILi0EEESU_SU_EEEEENS5_IJNS4_10UnderscoreESX_SX_EEEEENS4_13SM90_TMA_LOADENS4_14ComposedLayoutINS4_7SwizzleILi3ELi4ELi3EEENS4_18smem_ptr_flag_bitsILi8EEENST_INS5_IJNSA_ILi8EEESH_EEENS5_IJSH_SB_EEEEEEEvNS4_8identityES10_S1A_vS1B_EENS_8epilogue10collective6detail29Sm90TmaWarpSpecializedAdapterINS1E_15DefaultEpilogueISJ_SK_SK_NS1D_6thread17LinearCombinationISJ_Li1EffLNS1I_9ScaleType4KindE0ELNS_15FloatRoundStyleE2ESJ_EENS1_15EpilogueDefaultEEEEEvvEEEEvNT_6ParamsE,"",@"SHT_CUDA_INFO"
	.sectionflags	@""
	.align	4


	//----- nvinfo : EIATTR_CUDA_API_VERSION
	.align		4
        /*0000*/ 	.byte	0x04, 0x37
        /*0002*/ 	.short	(.L_18 - .L_17)
.L_17:
        /*0004*/ 	.word	0x00000082


	//----- nvinfo : EIATTR_KPARAM_INFO
	.align		4
.L_18:
        /*0008*/ 	.byte	0x04, 0x17
        /*000a*/ 	.short	(.L_20 - .L_19)
.L_19:
        /*000c*/ 	.word	0x00000000
        /*0010*/ 	.short	0x0000
        /*0012*/ 	.short	0x0070
        /*0014*/ 	.byte	0x00, 0xf0, 0x01, 0x10


	//----- nvinfo : EIATTR_SPARSE_MMA_MASK
	.align		4
.L_20:
        /*0018*/ 	.byte	0x03, 0x50
        /*001a*/ 	.short	0x0000


	//----- nvinfo : EIATTR_MAXREG_COUNT
	.align		4
        /*001c*/ 	.byte	0x03, 0x1b
        /*001e*/ 	.short	0x00a8


	//----- nvinfo : EIATTR_NUM_BARRIERS
	.align		4
        /*0020*/ 	.byte	0x02, 0x4c
        /*0022*/ 	.byte	0x01
	.zero		1


	//----- nvinfo : EIATTR_ANNOTATIONS
	.align		4
        /*0024*/ 	.byte	0x04, 0x55
        /*0026*/ 	.short	(.L_22 - .L_21)


	//   ....[0]....
.L_21:
        /*0028*/ 	.word	0x00000001
        /*002c*/ 	.byte	0x90, 0x0b, 0x00, 0x00, 0x01, 0x00, 0x00, 0x00, 0xc0, 0x0b, 0x00, 0x00, 0x01, 0x00, 0x00, 0x00
        /* <DEDUP_REMOVED lines=203> */
        /*0cec*/ 	.byte	0xc0, 0x01, 0x01, 0x00


	//----- nvinfo : EIATTR_MERCURY_ISA_VERSION
	.align		4
.L_22:
        /*0cf0*/ 	.byte	0x03, 0x5f
        /*0cf2*/ 	.short	0x0101


	//----- nvinfo : EIATTR_INT_WARP_WIDE_INSTR_OFFSETS
	.align		4
        /*0cf4*/ 	.byte	0x04, 0x31
        /*0cf6*/ 	.short	(.L_24 - .L_23)


	//   ....[0]....
.L_23:
        /*0cf8*/ 	.word	0x000004f0


	//   ....[1]....
        /*0cfc*/ 	.word	0x00000500


	//   ....[2]....
        /*0d00*/ 	.word	0x00000570


	//   ....[3]....
        /*0d04*/ 	.word	0x00000580


	//   ....[4]....
        /*0d08*/ 	.word	0x00000590


	//   ....[5]....
        /*0d0c*/ 	.word	0x000005b0


	//   ....[6]....
        /*0d10*/ 	.word	0x00000610


	//   ....[7]....
        /*0d14*/ 	.word	0x00000630


	//----- nvinfo : EIATTR_COOP_GROUP_MASK_REGIDS
	.align		4
.L_24:
        /*0d18*/ 	.byte	0x04, 0x29
        /*0d1a*/ 	.short	(.L_26 - .L_25)


	//   ....[0]....
.L_25:
        /*0d1c*/ 	.word	0xffffffff


	//   ....[1]....
        /*0d20*/ 	.word	0xffffffff


	//   ....[2]....
        /*0d24*/ 	.word	0xffffffff


	//   ....[3]....
        /*0d28*/ 	.word	0xffffffff


	//   ....[4]....
        /*0d2c*/ 	.word	0xffffffff


	//   ....[5]....
        /*0d30*/ 	.word	0xffffffff


	//----- nvinfo : EIATTR_COOP_GROUP_INSTR_OFFSETS
	.align		4
.L_26:
        /*0d34*/ 	.byte	0x04, 0x28
        /*0d36*/ 	.short	(.L_28 - .L_27)


	//   ....[0]....
.L_27:
        /*0d38*/ 	.word	0x00000060


	//   ....[1]....
        /*0d3c*/ 	.word	0x00000090


	//   ....[2]....
        /*0d40*/ 	.word	0x00000190


	//   ....[3]....
        /*0d44*/ 	.word	0x000003e0


	//   ....[4]....
        /*0d48*/ 	.word	0x00000420


	//   ....[5]....
        /*0d4c*/ 	.word	0x00000460


	//----- nvinfo : EIATTR_REG_RECONFIG
	.align		4
.L_28:
        /*0d50*/ 	.byte	0x01, 0x54
	.zero		2


	//----- nvinfo : EIATTR_MBARRIER_INSTR_OFFSETS
	.align		4
        /*0d54*/ 	.byte	0x04, 0x39
        /*0d56*/ 	.short	(.L_30 - .L_29)


	//   ....[0]....
.L_29:
        /*0d58*/ 	.word	0x00000310
        /*0d5c*/ 	.word	0x000000ff
        /*0d60*/ 	.word	0x00000000
        /*0d64*/ 	.short	0x0100
        /*0d66*/ 	.byte	0x07
	.zero		1


	//   ....[1]....
        /*0d68*/ 	.word	0x00000320
        /*0d6c*/ 	.word	0x000000ff
        /*0d70*/ 	.word	0x00000030
        /*0d74*/ 	.short	0x0100
        /*0d76*/ 	.byte	0x07
	.zero		1


	//   ....[2]....
        /*0d78*/ 	.word	0x00000330
        /*0d7c*/ 	.word	0x000000ff
        /*0d80*/ 	.word	0x00000008
        /*0d84*/ 	.short	0x0100
        /*0d86*/ 	.byte	0x07
	.zero		1


	//   ....[3]....
        /*0d88*/ 	.word	0x00000340
        /*0d8c*/ 	.word	0x000000ff
        /*0d90*/ 	.word	0x00000038
        /*0d94*/ 	.short	0x0100
        /*0d96*/ 	.byte	0x07
	.zero		1


	//   ....[4]....
        /*0d98*/ 	.word	0x00000350
        /*0d9c*/ 	.word	0x000000ff
        /*0da0*/ 	.word	0x00000010
        /*0da4*/ 	.short	0x0100
        /*0da6*/ 	.byte	0x07
	.zero		1


	//   ....[5]....
        /*0da8*/ 	.word	0x00000360
        /*0dac*/ 	.word	0x000000ff
        /*0db0*/ 	.word	0x00000040
        /*0db4*/ 	.short	0x0100
        /*0db6*/ 	.byte	0x07
	.zero		1


	//   ....[6]....
        /*0db8*/ 	.word	0x00000370
        /*0dbc*/ 	.word	0x000000ff
        /*0dc0*/ 	.word	0x00000018
        /*0dc4*/ 	.short	0x0100
        /*0dc6*/ 	.byte	0x07
	.zero		1


	//   ....[7]....
        /*0dc8*/ 	.word	0x00000380
        /*0dcc*/ 	.word	0x000000ff
        /*0dd0*/ 	.word	0x00000048
        /*0dd4*/ 	.short	0x0100
        /*0dd6*/ 	.byte	0x07
	.zero		1


	//   ....[8]....
        /*0dd8*/ 	.word	0x00000390
        /*0ddc*/ 	.word	0x000000ff
        /*0de0*/ 	.word	0x00000020
        /*0de4*/ 	.short	0x0100
        /*0de6*/ 	.byte	0x07
	.zero		1


	//   ....[9]....
        /*0de8*/ 	.word	0x000003a0
        /*0dec*/ 	.word	0x000000ff
        /*0df0*/ 	.word	0x00000050
        /*0df4*/ 	.short	0x0100
        /*0df6*/ 	.byte	0x07
	.zero		1


	//   ....[10]....
        /*0df8*/ 	.word	0x000003b0
        /*0dfc*/ 	.word	0x000000ff
        /*0e00*/ 	.word	0x00000028
        /*0e04*/ 	.short	0x0100
        /*0e06*/ 	.byte	0x07
	.zero		1


	//   ....[11]....
        /*0e08*/ 	.word	0x000003c0
        /*0e0c*/ 	.word	0x000000ff
        /*0e10*/ 	.word	0x00000058
        /*0e14*/ 	.short	0x0100
        /*0e16*/ 	.byte	0x07
	.zero		1


	//   ....[12]....
        /*0e18*/ 	.word	0x00000650
        /*0e1c*/ 	.word	0x000000ff
        /*0e20*/ 	.word	0x00000090
        /*0e24*/ 	.short	0x0100
        /*0e26*/ 	.byte	0x07
	.zero		1


	//   ....[13]....
        /*0e28*/ 	.word	0x00000660
        /*0e2c*/ 	.word	0x000000ff
        /*0e30*/ 	.word	0x00000098
        /*0e34*/ 	.short	0x0100
        /*0e36*/ 	.byte	0x07
	.zero		1


	//   ....[14]....
        /*0e38*/ 	.word	0x000006a0
        /*0e3c*/ 	.word	0x000000ff
        /*0e40*/ 	.word	0x00000070
        /*0e44*/ 	.short	0x0100
        /*0e46*/ 	.byte	0x0a
	.zero		1


	//   ....[15]....
        /*0e48*/ 	.word	0x000006c0
        /*0e4c*/ 	.word	0x000000ff
        /*0e50*/ 	.word	0x00000078
        /*0e54*/ 	.short	0x0100
        /*0e56*/ 	.byte	0x0a
	.zero		1


	//   ....[16]....
        /*0e58*/ 	.word	0x000006d0
        /*0e5c*/ 	.word	0x000000ff
        /*0e60*/ 	.word	0x00000080
        /*0e64*/ 	.short	0x0100
        /*0e66*/ 	.byte	0x0a
	.zero		1


	//   ....[17]....
        /*0e68*/ 	.word	0x000006e0
        /*0e6c*/ 	.word	0x000000ff
        /*0e70*/ 	.word	0x00000088
        /*0e74*/ 	.short	0x0100
        /*0e76*/ 	.byte	0x0a
	.zero		1


	//   ....[18]....
        /*0e78*/ 	.word	0x000015f0
        /*0e7c*/ 	.word	0x000000ff
        /*0e80*/ 	.word	0xfffffff8
        /*0e84*/ 	.short	0x010a
        /*0e86*/ 	.byte	0x12
	.zero		1


	//   ....[19]....
        /*0e88*/ 	.word	0x00001fc0
        /*0e8c*/ 	.word	0x000000ff
        /*0e90*/ 	.word	0x00000000
        /*0e94*/ 	.short	0x010a
        /*0e96*/ 	.byte	0x06
	.zero		1


	//   ....[20]....
        /*0e98*/ 	.word	0x00002000
        /*0e9c*/ 	.word	0x000000ff
        /*0ea0*/ 	.word	0x00000000
        /*0ea4*/ 	.short	0x010a
        /*0ea6*/ 	.byte	0x06
	.zero		1


	//   ....[21]....
        /*0ea8*/ 	.word	0x000032a0
        /*0eac*/ 	.word	0x000000ff
        /*0eb0*/ 	.word	0x00000000
        /*0eb4*/ 	.short	0x010a
        /*0eb6*/ 	.byte	0x09
	.zero		1


	//   ....[22]....
        /*0eb8*/ 	.word	0x000032e0
        /*0ebc*/ 	.word	0x000000ff
        /*0ec0*/ 	.word	0x00000000
        /*0ec4*/ 	.short	0x010a
        /*0ec6*/ 	.byte	0x09
	.zero		1


	//   ....[23]....
        /*0ec8*/ 	.word	0x000043e0
        /*0ecc*/ 	.word	0x000000ff
        /*0ed0*/ 	.word	0x00000000
        /*0ed4*/ 	.short	0x0101
        /*0ed6*/ 	.byte	0x08
	.zero		1


	//   ....[24]....
        /*0ed8*/ 	.word	0x00005450
        /*0edc*/ 	.word	0x000000e5
        /*0ee0*/ 	.word	0x00000000
        /*0ee4*/ 	.short	0x0101
        /*0ee6*/ 	.byte	0x1c
	.zero		1


	//   ....[25]....
        /*0ee8*/ 	.word	0x00005570
        /*0eec*/ 	.word	0x000000ff
        /*0ef0*/ 	.word	0x00000000
        /*0ef4*/ 	.short	0x0101
        /*0ef6*/ 	.byte	0x08
	.zero		1


	//   ....[26]....
        /*0ef8*/ 	.word	0x00005620
        /*0efc*/ 	.word	0x000000ff
        /*0f00*/ 	.word	0x00000008
        /*0f04*/ 	.short	0x010a
        /*0f06*/ 	.byte	0x12
	.zero		1


	//   ....[27]....
        /*0f08*/ 	.word	0x0000e7f0
        /*0f0c*/ 	.word	0x00000003
        /*0f10*/ 	.word	0x00000000
        /*0f14*/ 	.short	0x0101
        /*0f16*/ 	.byte	0x1c
	.zero		1


	//   ....[28]....
        /*0f18*/ 	.word	0x0000f1f0
        /*0f1c*/ 	.word	0x0000000b
        /*0f20*/ 	.word	0x00000030
        /*0f24*/ 	.short	0x010a
        /*0f26*/ 	.byte	0x3f
	.zero		1


	//   ....[29]....
        /*0f28*/ 	.word	0x0000f5a0
        /*0f2c*/ 	.word	0x00000004
        /*0f30*/ 	.word	0x00000098
        /*0f34*/ 	.short	0x0101
        /*0f36*/ 	.byte	0x3f
	.zero		1


	//   ....[30]....
        /*0f38*/ 	.word	0x0000fd90
        /*0f3c*/ 	.word	0x00000007
        /*0f40*/ 	.word	0x00000000
        /*0f44*/ 	.short	0x010a
        /*0f46*/ 	.byte	0x3f
	.zero		1


	//   ....[31]....
        /*0f48*/ 	.word	0x0000fe10
        /*0f4c*/ 	.word	0x00000009
        /*0f50*/ 	.word	0x00000000
        /*0f54*/ 	.short	0x010a
        /*0f56*/ 	.byte	0x3f
	.zero		1


	//   ....[32]....
        /*0f58*/ 	.word	0x0000fea0
        /*0f5c*/ 	.word	0x00000006
        /*0f60*/ 	.word	0x00000000
        /*0f64*/ 	.short	0x010a
        /*0f66*/ 	.byte	0x3f
	.zero		1


	//   ....[33]....
        /*0f68*/ 	.word	0x0000ff30
        /*0f6c*/ 	.word	0x00000009
        /*0f70*/ 	.word	0x00000000
        /*0f74*/ 	.short	0x010a
        /*0f76*/ 	.byte	0x3f
	.zero		1


	//   ....[34]....
        /*0f78*/ 	.word	0x0000ffc0
        /*0f7c*/ 	.word	0x00000006
        /*0f80*/ 	.word	0x00000000
        /*0f84*/ 	.short	0x010a
        /*0f86*/ 	.byte	0x3f
	.zero		1


	//   ....[35]....
        /*0f88*/ 	.word	0x00010050
        /*0f8c*/ 	.word	0x00000003
        /*0f90*/ 	.word	0x00000000
        /*0f94*/ 	.short	0x010a
        /*0f96*/ 	.byte	0x3f
	.zero		1


	//   ....[36]....
        /*0f98*/ 	.word	0x000100c0
        /*0f9c*/ 	.word	0x00000003
        /*0fa0*/ 	.word	0xfffffff8
        /*0fa4*/ 	.short	0x010a
        /*0fa6*/ 	.byte	0x3f
	.zero		1


	//   ....[37]....
        /*0fa8*/ 	.word	0x00010120
        /*0fac*/ 	.word	0x00000003
        /*0fb0*/ 	.word	0x00000000
        /*0fb4*/ 	.short	0x010a
        /*0fb6*/ 	.byte	0x3f
	.zero		1


	//   ....[38]....
        /*0fb8*/ 	.word	0x00010190
        /*0fbc*/ 	.word	0x00000000
        /*0fc0*/ 	.word	0x00000000
        /*0fc4*/ 	.short	0x010a
        /*0fc6*/ 	.byte	0x3f
	.zero		1


	//   ....[39]....
        /*0fc8*/ 	.word	0x00010200
        /*0fcc*/ 	.word	0x00000019
        /*0fd0*/ 	.word	0x00000008
        /*0fd4*/ 	.short	0x010a
        /*0fd6*/ 	.byte	0x3f
	.zero		1


	//   ....[40]....
        /*0fd8*/ 	.word	0x000102d0
        /*0fdc*/ 	.word	0x0000000b
        /*0fe0*/ 	.word	0x00000030
        /*0fe4*/ 	.short	0x010a
        /*0fe6*/ 	.byte	0x3f
	.zero		1


	//   ....[41]....
        /*0fe8*/ 	.word	0x000103b0
        /*0fec*/ 	.word	0x00000007
        /*0ff0*/ 	.word	0x00000000
        /*0ff4*/ 	.short	0x010a
        /*0ff6*/ 	.byte	0x3f
	.zero		1


	//   ....[42]....
        /*0ff8*/ 	.word	0x00010400
        /*0ffc*/ 	.word	0x00000009
        /*1000*/ 	.word	0x00000000
        /*1004*/ 	.short	0x010a
        /*1006*/ 	.byte	0x3f
	.zero		1


	//   ....[43]....
        /*1008*/ 	.word	0x00010450
        /*100c*/ 	.word	0x00000006
        /*1010*/ 	.word	0x00000000
        /*1014*/ 	.short	0x010a
        /*1016*/ 	.byte	0x3f
	.zero		1


	//   ....[44]....
        /*1018*/ 	.word	0x000104a0
        /*101c*/ 	.word	0x00000009
        /*1020*/ 	.word	0x00000000
        /*1024*/ 	.short	0x010a
        /*1026*/ 	.byte	0x3f
	.zero		1


	//   ....[45]....
        /*1028*/ 	.word	0x000104f0
        /*102c*/ 	.word	0x00000006
        /*1030*/ 	.word	0x00000000
        /*1034*/ 	.short	0x010a
        /*1036*/ 	.byte	0x3f
	.zero		1


	//----- nvinfo : EIATTR_NUM_MBARRIERS
	.align		4
.L_30:
        /*1038*/ 	.byte	0x03, 0x38
        /*103a*/ 	.short	0x0012


	//----- nvinfo : EIATTR_EXIT_INSTR_OFFSETS
	.align		4
        /*103c*/ 	.byte	0x04, 0x1c
        /*103e*/ 	.short	(.L_32 - .L_31)


	//   ....[0]....
.L_31:
        /*1040*/ 	.word	0x000012f0


	//   ....[1]....
        /*1044*/ 	.word	0x00001350


	//   ....[2]....
        /*1048*/ 	.word	0x0000ef00


	//   ....[3]....
        /*104c*/ 	.word	0x0000ef30


	//   ....[4]....
        /*1050*/ 	.word	0x000100a0


	//----- nvinfo : EIATTR_MAX_THREADS
	.align		4
.L_32:
        /*1054*/ 	.byte	0x04, 0x05
        /*1056*/ 	.short	(.L_34 - .L_33)
.L_33:
        /*1058*/ 	.word	0x00000180
        /*105c*/ 	.word	0x00000001
        /*1060*/ 	.word	0x00000001


	//----- nvinfo : EIATTR_CRS_STACK_SIZE
	.align		4
.L_34:
        /*1064*/ 	.byte	0x04, 0x1e
        /*1066*/ 	.short	(.L_36 - .L_35)
.L_35:
        /*1068*/ 	.word	0x00000000


	//----- nvinfo : EIATTR_CBANK_PARAM_SIZE
	.align		4
.L_36:
        /*106c*/ 	.byte	0x03, 0x19
        /*106e*/ 	.short	0x0470


	//----- nvinfo : EIATTR_PARAM_CBANK
	.align		4
        /*1070*/ 	.byte	0x04, 0x0a
        /*1072*/ 	.short	(.L_38 - .L_37)
	.align		4
.L_37:
        /*1074*/ 	.word	index@(.nv.constant0._ZN7cutlass13device_kernelINS_4gemm6kernel13GemmUniversalIN4cute5tupleIJiiiiEEENS1_10collective13CollectiveMmaINS1_37MainloopSm90TmaGmmaWarpSpecializedFP8ILi6ENS5_IJNS4_1CILi1EEESB_SB_EEENS1_32KernelTmaWarpSpecializedPingpongEEENS5_IJNSA_ILi64EEENSA_ILi256EEENSA_ILi128EEEEEENS_12float_e4m3_tENS5_IJlSB_lEEESJ_SK_NS4_8TiledMMAINS4_8MMA_AtomIJNS4_4SM904GMMA31MMA_64x256x32_F32E4M3E4M3_SS_TNILNSO_7ScaleInE1ELSQ_1EEEEEENS4_6LayoutISC_NS5_IJNSA_ILi0EEESU_SU_EEEEENS5_IJNS4_10UnderscoreESX_SX_EEEEENS4_13SM90_TMA_LOADENS4_14ComposedLayoutINS4_7SwizzleILi3ELi4ELi3EEENS4_18smem_ptr_flag_bitsILi8EEENST_INS5_IJNSA_ILi8EEESH_EEENS5_IJSH_SB_EEEEEEEvNS4_8identityES10_S1A_vS1B_EENS_8epilogue10collective6detail29Sm90TmaWarpSpecializedAdapterINS1E_15DefaultEpilogueISJ_SK_SK_NS1D_6thread17LinearCombinationISJ_Li1EffLNS1I_9ScaleType4KindE0ELNS_15FloatRoundStyleE2ESJ_EENS1_15EpilogueDefaultEEEEEvvEEEEvNT_6ParamsE)
        /*1078*/ 	.short	0x0210
        /*107a*/ 	.short	0x0470


	//----- nvinfo : EIATTR_SW_WAR
	.align		4
.L_38:
        /*107c*/ 	.byte	0x04, 0x36
        /*107e*/ 	.short	(.L_40 - .L_39)
.L_39:
        /*1080*/ 	.word	0x00000008
.L_40:


//--------------------- .nv.callgraph             --------------------------
	.section	.nv.callgraph,"",@"SHT_CUDA_CALLGRAPH"
	.align	4
	.sectionentsize	8
	.align		4
        /*0000*/ 	.word	0x00000000
	.align		4
        /*0004*/ 	.word	0xffffffff
	.align		4
        /*0008*/ 	.word	0x00000000
	.align		4
        /*000c*/ 	.word	0xfffffffe
	.align		4
        /*0010*/ 	.word	0x00000000
	.align		4
        /*0014*/ 	.word	0xfffffffd
	.align		4
        /*0018*/ 	.word	0x00000000
	.align		4
        /*001c*/ 	.word	0xfffffffc


//--------------------- .nv.constant4             --------------------------
	.section	.nv.constant4,"a",@progbits
	.align	8
	.align		8
.nv.constant4:
        /*0000*/ 	.dword	_ZN40_INTERNAL_8f1f1798_4_k_cu_0bcc589a_188544cuda3std3__45__cpo5beginE
	.align		8
        /*0008*/ 	.dword	_ZN40_INTERNAL_8f1f1798_4_k_cu_0bcc589a_188544cuda3std3__45__cpo3endE
	.align		8
        /*0010*/ 	.dword	_ZN40_INTERNAL_8f1f1798_4_k_cu_0bcc589a_188544cuda3std3__45__cpo6cbeginE
	.align		8
        /*0018*/ 	.dword	_ZN40_INTERNAL_8f1f1798_4_k_cu_0bcc589a_188544cuda3std3__45__cpo4cendE
	.align		8
        /*0020*/ 	.dword	_ZN40_INTERNAL_8f1f1798_4_k_cu_0bcc589a_188544cuda3std3__442_GLOBAL__N__8f1f1798_4_k_cu_0bcc589a_188546ignoreE
	.align		8
        /*0028*/ 	.dword	_ZN40_INTERNAL_8f1f1798_4_k_cu_0bcc589a_188544cuda3std3__419piecewise_constructE
	.align		8
        /*0030*/ 	.dword	_ZN40_INTERNAL_8f1f1798_4_k_cu_0bcc589a_188544cuda3std3__48in_placeE
	.align		8
        /*0038*/ 	.dword	_ZN40_INTERNAL_8f1f1798_4_k_cu_0bcc589a_188544cuda3std6ranges3__45__cpo4swapE
	.align		8
        /*0040*/ 	.dword	_ZN40_INTERNAL_8f1f1798_4_k_cu_0bcc589a_188544cuda3std6ranges3__45__cpo9iter_moveE
	.align		8
        /*0048*/ 	.dword	_ZN40_INTERNAL_8f1f1798_4_k_cu_0bcc589a_188544cute7productE
	.align		8
        /*0050*/ 	.dword	_ZN40_INTERNAL_8f1f1798_4_k_cu_0bcc589a_188544cute1_E


//--------------------- .text._ZN7cutlass13device_kernelINS_4gemm6kernel13GemmUniversalIN4cute5tupleIJiiiiEEENS1_10collective13CollectiveMmaINS1_37MainloopSm90TmaGmmaWarpSpecializedFP8ILi6ENS5_IJNS4_1CILi1EEESB_SB_EEENS1_32KernelTmaWarpSpecializedPingpongEEENS5_IJNSA_ILi64EEENSA_ILi256EEENSA_ILi128EEEEEENS_12float_e4m3_tENS5_IJlSB_lEEESJ_SK_NS4_8TiledMMAINS4_8MMA_AtomIJNS4_4SM904GMMA31MMA_64x256x32_F32E4M3E4M3_SS_TNILNSO_7ScaleInE1ELSQ_1EEEEEENS4_6LayoutISC_NS5_IJNSA_ILi0EEESU_SU_EEEEENS5_IJNS4_10UnderscoreESX_SX_EEEEENS4_13SM90_TMA_LOADENS4_14ComposedLayoutINS4_7SwizzleILi3ELi4ELi3EEENS4_18smem_ptr_flag_bitsILi8EEENST_INS5_IJNSA_ILi8EEESH_EEENS5_IJSH_SB_EEEEEEEvNS4_8identityES10_S1A_vS1B_EENS_8epilogue10collective6detail29Sm90TmaWarpSpecializedAdapterINS1E_15DefaultEpilogueISJ_SK_SK_NS1D_6thread17LinearCombinationISJ_Li1EffLNS1I_9ScaleType4KindE0ELNS_15FloatRoundStyleE2ESJ_EENS1_15EpilogueDefaultEEEEEvvEEEEvNT_6ParamsE --------------------------
	.section	.text._ZN7cutlass13device_kernelINS_4gemm6kernel13GemmUniversalIN4cute5tupleIJiiiiEEENS1_10collective13CollectiveMmaINS1_37MainloopSm90TmaGmmaWarpSpecializedFP8ILi6ENS5_IJNS4_1CILi1EEESB_SB_EEENS1_32KernelTmaWarpSpecializedPingpongEEENS5_IJNSA_ILi64EEENSA_ILi256EEENSA_ILi128EEEEEENS_12float_e4m3_tENS5_IJlSB_lEEESJ_SK_NS4_8TiledMMAINS4_8MMA_AtomIJNS4_4SM904GMMA31MMA_64x256x32_F32E4M3E4M3_SS_TNILNSO_7ScaleInE1ELSQ_1EEEEEENS4_6LayoutISC_NS5_IJNSA_ILi0EEESU_SU_EEEEENS5_IJNS4_10UnderscoreESX_SX_EEEEENS4_13SM90_TMA_LOADENS4_14ComposedLayoutINS4_7SwizzleILi3ELi4ELi3EEENS4_18smem_ptr_flag_bitsILi8EEENST_INS5_IJNSA_ILi8EEESH_EEENS5_IJSH_SB_EEEEEEEvNS4_8identityES10_S1A_vS1B_EENS_8epilogue10collective6detail29Sm90TmaWarpSpecializedAdapterINS1E_15DefaultEpilogueISJ_SK_SK_NS1D_6thread17LinearCombinationISJ_Li1EffLNS1I_9ScaleType4KindE0ELNS_15FloatRoundStyleE2ESJ_EENS1_15EpilogueDefaultEEEEEvvEEEEvNT_6ParamsE,"ax",@progbits
	.align	128
.text._ZN7cutlass13device_kernelINS_4gemm6kernel13GemmUniversalIN4cute5tupleIJiiiiEEENS1_10collective13CollectiveMmaINS1_37MainloopSm90TmaGmmaWarpSpecializedFP8ILi6ENS5_IJNS4_1CILi1EEESB_SB_EEENS1_32KernelTmaWarpSpecializedPingpongEEENS5_IJNSA_ILi64EEENSA_ILi256EEENSA_ILi128EEEEEENS_12float_e4m3_tENS5_IJlSB_lEEESJ_SK_NS4_8TiledMMAINS4_8MMA_AtomIJNS4_4SM904GMMA31MMA_64x256x32_F32E4M3E4M3_SS_TNILNSO_7ScaleInE1ELSQ_1EEEEEENS4_6LayoutISC_NS5_IJNSA_ILi0EEESU_SU_EEEEENS5_IJNS4_10UnderscoreESX_SX_EEEEENS4_13SM90_TMA_LOADENS4_14ComposedLayoutINS4_7SwizzleILi3ELi4ELi3EEENS4_18smem_ptr_flag_bitsILi8EEENST_INS5_IJNSA_ILi8EEESH_EEENS5_IJSH_SB_EEEEEEEvNS4_8identityES10_S1A_vS1B_EENS_8epilogue10collective6detail29Sm90TmaWarpSpecializedAdapterINS1E_15DefaultEpilogueISJ_SK_SK_NS1D_6thread17LinearCombinationISJ_Li1EffLNS1I_9ScaleType4KindE0ELNS_15FloatRoundStyleE2ESJ_EENS1_15EpilogueDefaultEEEEEvvEEEEvNT_6ParamsE:
        .type           _ZN7cutlass13device_kernelINS_4gemm6kernel13GemmUniversalIN4cute5tupleIJiiiiEEENS1_10collective13CollectiveMmaINS1_37MainloopSm90TmaGmmaWarpSpecializedFP8ILi6ENS5_IJNS4_1CILi1EEESB_SB_EEENS1_32KernelTmaWarpSpecializedPingpongEEENS5_IJNSA_ILi64EEENSA_ILi256EEENSA_ILi128EEEEEENS_12float_e4m3_tENS5_IJlSB_lEEESJ_SK_NS4_8TiledMMAINS4_8MMA_AtomIJNS4_4SM904GMMA31MMA_64x256x32_F32E4M3E4M3_SS_TNILNSO_7ScaleInE1ELSQ_1EEEEEENS4_6LayoutISC_NS5_IJNSA_ILi0EEESU_SU_EEEEENS5_IJNS4_10UnderscoreESX_SX_EEEEENS4_13SM90_TMA_LOADENS4_14ComposedLayoutINS4_7SwizzleILi3ELi4ELi3EEENS4_18smem_ptr_flag_bitsILi8EEENST_INS5_IJNSA_ILi8EEESH_EEENS5_IJSH_SB_EEEEEEEvNS4_8identityES10_S1A_vS1B_EENS_8epilogue10collective6detail29Sm90TmaWarpSpecializedAdapterINS1E_15DefaultEpilogueISJ_SK_SK_NS1D_6thread17LinearCombinationISJ_Li1EffLNS1I_9ScaleType4KindE0ELNS_15FloatRoundStyleE2ESJ_EENS1_15EpilogueDefaultEEEEEvvEEEEvNT_6ParamsE,@function
        .size           _ZN7cutlass13device_kernelINS_4gemm6kernel13GemmUniversalIN4cute5tupleIJiiiiEEENS1_10collective13CollectiveMmaINS1_37MainloopSm90TmaGmmaWarpSpecializedFP8ILi6ENS5_IJNS4_1CILi1EEESB_SB_EEENS1_32KernelTmaWarpSpecializedPingpongEEENS5_IJNSA_ILi64EEENSA_ILi256EEENSA_ILi128EEEEEENS_12float_e4m3_tENS5_IJlSB_lEEESJ_SK_NS4_8TiledMMAINS4_8MMA_AtomIJNS4_4SM904GMMA31MMA_64x256x32_F32E4M3E4M3_SS_TNILNSO_7ScaleInE1ELSQ_1EEEEEENS4_6LayoutISC_NS5_IJNSA_ILi0EEESU_SU_EEEEENS5_IJNS4_10UnderscoreESX_SX_EEEEENS4_13SM90_TMA_LOADENS4_14ComposedLayoutINS4_7SwizzleILi3ELi4ELi3EEENS4_18smem_ptr_flag_bitsILi8EEENST_INS5_IJNSA_ILi8EEESH_EEENS5_IJSH_SB_EEEEEEEvNS4_8identityES10_S1A_vS1B_EENS_8epilogue10collective6detail29Sm90TmaWarpSpecializedAdapterINS1E_15DefaultEpilogueISJ_SK_SK_NS1D_6thread17LinearCombinationISJ_Li1EffLNS1I_9ScaleType4KindE0ELNS_15FloatRoundStyleE2ESJ_EENS1_15EpilogueDefaultEEEEEvvEEEEvNT_6ParamsE,(.L_x_336 - _ZN7cutlass13device_kernelINS_4gemm6kernel13GemmUniversalIN4cute5tupleIJiiiiEEENS1_10collective13CollectiveMmaINS1_37MainloopSm90TmaGmmaWarpSpecializedFP8ILi6ENS5_IJNS4_1CILi1EEESB_SB_EEENS1_32KernelTmaWarpSpecializedPingpongEEENS5_IJNSA_ILi64EEENSA_ILi256EEENSA_ILi128EEEEEENS_12float_e4m3_tENS5_IJlSB_lEEESJ_SK_NS4_8TiledMMAINS4_8MMA_AtomIJNS4_4SM904GMMA31MMA_64x256x32_F32E4M3E4M3_SS_TNILNSO_7ScaleInE1ELSQ_1EEEEEENS4_6LayoutISC_NS5_IJNSA_ILi0EEESU_SU_EEEEENS5_IJNS4_10UnderscoreESX_SX_EEEEENS4_13SM90_TMA_LOADENS4_14ComposedLayoutINS4_7SwizzleILi3ELi4ELi3EEENS4_18smem_ptr_flag_bitsILi8EEENST_INS5_IJNSA_ILi8EEESH_EEENS5_IJSH_SB_EEEEEEEvNS4_8identityES10_S1A_vS1B_EENS_8epilogue10collective6detail29Sm90TmaWarpSpecializedAdapterINS1E_15DefaultEpilogueISJ_SK_SK_NS1D_6thread17LinearCombinationISJ_Li1EffLNS1I_9ScaleType4KindE0ELNS_15FloatRoundStyleE2ESJ_EENS1_15EpilogueDefaultEEEEEvvEEEEvNT_6ParamsE)
        .other          _ZN7cutlass13device_kernelINS_4gemm6kernel13GemmUniversalIN4cute5tupleIJiiiiEEENS1_10collective13CollectiveMmaINS1_37MainloopSm90TmaGmmaWarpSpecializedFP8ILi6ENS5_IJNS4_1CILi1EEESB_SB_EEENS1_32KernelTmaWarpSpecializedPingpongEEENS5_IJNSA_ILi64EEENSA_ILi256EEENSA_ILi128EEEEEENS_12float_e4m3_tENS5_IJlSB_lEEESJ_SK_NS4_8TiledMMAINS4_8MMA_AtomIJNS4_4SM904GMMA31MMA_64x256x32_F32E4M3E4M3_SS_TNILNSO_7ScaleInE1ELSQ_1EEEEEENS4_6LayoutISC_NS5_IJNSA_ILi0EEESU_SU_EEEEENS5_IJNS4_10UnderscoreESX_SX_EEEEENS4_13SM90_TMA_LOADENS4_14ComposedLayoutINS4_7SwizzleILi3ELi4ELi3EEENS4_18smem_ptr_flag_bitsILi8EEENST_INS5_IJNSA_ILi8EEESH_EEENS5_IJSH_SB_EEEEEEEvNS4_8identityES10_S1A_vS1B_EENS_8epilogue10collective6detail29Sm90TmaWarpSpecializedAdapterINS1E_15DefaultEpilogueISJ_SK_SK_NS1D_6thread17LinearCombinationISJ_Li1EffLNS1I_9ScaleType4KindE0ELNS_15FloatRoundStyleE2ESJ_EENS1_15EpilogueDefaultEEEEEvvEEEEvNT_6ParamsE,@"STO_CUDA_ENTRY STV_DEFAULT"
_ZN7cutlass13device_kernelINS_4gemm6kernel13GemmUniversalIN4cute5tupleIJiiiiEEENS1_10collective13CollectiveMmaINS1_37MainloopSm90TmaGmmaWarpSpecializedFP8ILi6ENS5_IJNS4_1CILi1EEESB_SB_EEENS1_32KernelTmaWarpSpecializedPingpongEEENS5_IJNSA_ILi64EEENSA_ILi256EEENSA_ILi128EEEEEENS_12float_e4m3_tENS5_IJlSB_lEEESJ_SK_NS4_8TiledMMAINS4_8MMA_AtomIJNS4_4SM904GMMA31MMA_64x256x32_F32E4M3E4M3_SS_TNILNSO_7ScaleInE1ELSQ_1EEEEEENS4_6LayoutISC_NS5_IJNSA_ILi0EEESU_SU_EEEEENS5_IJNS4_10UnderscoreESX_SX_EEEEENS4_13SM90_TMA_LOADENS4_14ComposedLayoutINS4_7SwizzleILi3ELi4ELi3EEENS4_18smem_ptr_flag_bitsILi8EEENST_INS5_IJNSA_ILi8EEESH_EEENS5_IJSH_SB_EEEEEEEvNS4_8identityES10_S1A_vS1B_EENS_8epilogue10collective6detail29Sm90TmaWarpSpecializedAdapterINS1E_15DefaultEpilogueISJ_SK_SK_NS1D_6thread17LinearCombinationISJ_Li1EffLNS1I_9ScaleType4KindE0ELNS_15FloatRoundStyleE2ESJ_EENS1_15EpilogueDefaultEEEEEvvEEEEvNT_6ParamsE:
[----:B------:R-:W0:Y:S02]  /*0000*/  LDC R1, c[0x0][0x28] ;  /* 0x00000a00ff017b82 */ /* 0x000e240000000800 */
[----:B0-----:R-:W-:Y:S01]  /*0010*/  VIADD R1, R1, 0xfffffef8 ;  /* 0xfffffef801017836 */ /* 0x001fe20000000000 */
[----:B------:R-:W0:Y:S01]  /*0020*/  S2R R3, SR_TID.X ;  /* 0x0000000000037919 */ /* 0x000e220000002100 */
[----:B------:R-:W-:Y:S01]  /*0030*/  ELECT P0, URZ, PT ;  /* 0x00000000003f782f */ /* 0x000fe20003800000 */
[----:B------:R-:W-:Y:S01]  /*0040*/  BSSY B0, `(.L_x_0) ;  /* 0x0000014000007945 */ /* 0x000fe20003800000 */
[----:B0-----:R-:W-:-:S05]  /*0050*/  SHF.R.U32.HI R0, RZ, 0x5, R3 ;  /* 0x00000005ff007819 */ /* 0x001fca0000011603 */
[----:B------:R-:W0:Y:S02]  /*0060*/  SHFL.IDX PT, R2, R0, RZ, 0x1f ;  /* 0x00001fff00027589 */ /* 0x000e2400000e0000 */
[----:B0-----:R-:W-:Y:S02]  /*0070*/  R2UR UR6, R2 ;  /* 0x00000000020672ca */ /* 0x001fe400000e0000 */
[----:B------:R-:W-:-:S05]  /*0080*/  SHF.R.U32.HI R2, RZ, 0x7, R3 ;  /* 0x00000007ff027819 */ /* 0x000fca0000011603 */
[----:B------:R0:W1:Y:S06]  /*0090*/  SHFL.IDX PT, R4, R2, RZ, 0x1f ;  /* 0x00001fff02047589 */ /* 0x00006c00000e0000 */
[----:B------:R-:W-:Y:S02]  /*00a0*/  USHF.R.S32.HI UR4, URZ, 0x1f, UR6 ;  /* 0x0000001f3f047899 */ /* 0x000fe40008011406 */
[----:B------:R-:W-:Y:S02]  /*00b0*/  ISETP.NE.OR P0, PT, RZ, UR6, !P0 ;  /* 0x00000006ff007c0c */ /* 0x000fe4000c705670 */
[----:B------:R-:W-:-:S04]  /*00c0*/  ULEA.HI UR4, UR4, UR6, URZ, 0x2 ;  /* 0x0000000604047291 */ /* 0x000fc8000f8f103f */
[----:B------:R-:W-:-:S04]  /*00d0*/  ULOP3.LUT UR4, UR4, 0xfffffffc, URZ, 0xc0, !UPT ;  /* 0xfffffffc04047892 */ /* 0x000fc8000f8ec03f */
[----:B------:R-:W-:-:S03]  /*00e0*/  UIADD3 UR6, UR6, -UR4, URZ ;  /* 0x8000000406067290 */ /* 0x000fc6000fffe03f */
[----:B0-----:R-:W-:Y:S09]  /*00f0*/  @P0 BRA `(.L_x_1) ;  /* 0x0000000000200947 */ /* 0x001ff20003800000 */
[----:B------:R-:W-:Y:S02]  /*0100*/  ULDC.64 UR4, c[0x0][0x198] ;  /* 0x0000660000047ab9 */ /* 0x000fe40000000a00 */
[----:B------:R-:W-:Y:S02]  /*0110*/  UIADD3 UR8, UP0, UR4, 0xf0, URZ ;  /* 0x000000f004087890 */ /* 0x000fe4000ff1e03f */
[----:B------:R-:W-:Y:S02]  /*0120*/  UIADD3 UR4, UP1, UR4, 0x1f0, URZ ;  /* 0x000001f004047890 */ /* 0x000fe4000ff3e03f */
[----:B------:R-:W-:Y:S02]  /*0130*/  UIADD3.X UR9, URZ, UR5, URZ, UP0, !UPT ;  /* 0x000000053f097290 */ /* 0x000fe400087fe43f */
[----:B------:R-:W-:-:S07]  /*0140*/  UIADD3.X UR5, URZ, UR5, URZ, UP1, !UPT ;  /* 0x000000053f057290 */ /* 0x000fce0008ffe43f */
[----:B------:R0:W-:Y:S02]  /*0150*/  UTMACCTL.PF [UR8] ;  /* 0x00000000080079b9 */ /* 0x0001e40008040000 */
[----:B------:R0:W-:Y:S02]  /*0160*/  UTMACCTL.PF [UR4] ;  /* 0x00000000040079b9 */ /* 0x0001e40008040000 */
[----:B0-----:R-:W-:Y:S01]  /*0170*/  NOP ;  /* 0x0000000000007918 */ /* 0x001fe20000000000 */
.L_x_1:
[----:B------:R-:W-:Y:S05]  /*0180*/  BSYNC B0 ;  /* 0x0000000000007941 */ /* 0x000fea0003800000 */
.L_x_0:
[----:B------:R-:W0:Y:S01]  /*0190*/  SHFL.IDX PT, R5, R0, RZ, 0x1f ;  /* 0x00001fff00057589 */ /* 0x000e2200000e0000 */
[----:B-1----:R-:W-:Y:S01]  /*01a0*/  R2UR UR13, R4 ;  /* 0x00000000040d72ca */ /* 0x002fe200000e0000 */
[----:B------:R-:W-:-:S04]  /*01b0*/  UISETP.NE.AND UP0, UPT, UR6, 0x3, UPT ;  /* 0x000000030600788c */ /* 0x000fc8000bf05270 */
[----:B------:R-:W-:-:S08]  /*01c0*/  UISETP.EQ.OR UP0, UPT, UR6, URZ, !UP0 ;  /* 0x0000003f0600728c */ /* 0x000fd0000c702670 */
[----:B------:R-:W-:Y:S02]  /*01d0*/  UIADD3 UR12, UR13, -0x1, URZ ;  /* 0xffffffff0d0c7890 */ /* 0x000fe4000fffe03f */
[----:B------:R-:W-:Y:S02]  /*01e0*/  UISETP.EQ.AND UP0, UPT, UR13, URZ, UP0 ;  /* 0x0000003f0d00728c */ /* 0x000fe40008702270 */
[----:B------:R-:W-:Y:S02]  /*01f0*/  UISETP.GE.U32.AND UP1, UPT, UR12, 0x2, UPT ;  /* 0x000000020c00788c */ /* 0x000fe4000bf26070 */
[----:B------:R-:W-:Y:S01]  /*0200*/  USEL UR15, URZ, 0x1, !UP0 ;  /* 0x000000013f0f7887 */ /* 0x000fe2000c000000 */
[----:B0-----:R-:W-:-:S03]  /*0210*/  ISETP.NE.AND P0, PT, R5, RZ, PT ;  /* 0x000000ff0500720c */ /* 0x001fc60003f05270 */
[----:B------:R-:W-:-:S10]  /*0220*/  USEL UR15, UR15, 0x2, UP1 ;  /* 0x000000020f0f7887 */ /* 0x000fd40008800000 */
[----:B------:R-:W-:Y:S05]  /*0230*/  @P0 BRA `(.L_x_2) ;  /* 0x0000000000680947 */ /* 0x000fea0003800000 */
[----:B------:R-:W0:Y:S01]  /*0240*/  S2UR UR7, SR_CgaCtaId ;  /* 0x00000000000779c3 */ /* 0x000e220000008800 */
[----:B------:R-:W-:Y:S01]  /*0250*/  UMOV UR4, 0x400 ;  /* 0x0000040000047882 */ /* 0x000fe20000000000 */
[----:B------:R-:W-:Y:S01]  /*0260*/  UMOV UR5, 0x1 ;  /* 0x0000000100057882 */ /* 0x000fe20000000000 */
[----:B------:R-:W-:Y:S01]  /*0270*/  UMOV UR8, 0x80 ;  /* 0x0000008000087882 */ /* 0x000fe20000000000 */
[----:B------:R-:W-:Y:S01]  /*0280*/  ELECT P0, URZ, PT ;  /* 0x00000000003f782f */ /* 0x000fe20003800000 */
[----:B------:R-:W-:-:S04]  /*0290*/  UIADD3 UR8, -UR8, 0x100000, URZ ;  /* 0x0010000008087890 */ /* 0x000fc8000fffe13f */
[----:B------:R-:W-:Y:S02]  /*02a0*/  USHF.L.U32 UR9, UR8, 0xb, URZ ;  /* 0x0000000b08097899 */ /* 0x000fe4000800063f */
[----:B------:R-:W-:Y:S02]  /*02b0*/  USHF.L.U32 UR8, UR8, 0x1, URZ ;  /* 0x0000000108087899 */ /* 0x000fe4000800063f */
[----:B0-----:R-:W-:Y:S02]  /*02c0*/  ULEA UR7, UR7, UR4, 0x18 ;  /* 0x0000000407077291 */ /* 0x001fe4000f8ec03f */
[----:B------:R-:W-:-:S04]  /*02d0*/  UIADD3 UR4, -UR5, 0x100000, URZ ;  /* 0x0010000005047890 */ /* 0x000fc8000fffe13f */
[----:B------:R-:W-:Y:S02]  /*02e0*/  USHF.L.U32 UR5, UR4, 0xb, URZ ;  /* 0x0000000b04057899 */ /* 0x000fe4000800063f */
[----:B------:R-:W-:Y:S01]  /*02f0*/  USHF.L.U32 UR4, UR4, 0x1, URZ ;  /* 0x0000000104047899 */ /* 0x000fe2000800063f */
[----:B------:R-:W0:Y:S11]  /*0300*/  FENCE.VIEW.ASYNC.S ;  /* 0x00000000000073c6 */ /* 0x000e360000000000 */
[----:B0-----:R0:W1:Y:S01]  /*0310*/  SYNCS.EXCH.64 URZ, [UR7], UR4 ;  /* 0x00000004073f75b2 */ /* 0x0010620008000100 */
[----:B------:R0:W2:Y:S01]  /*0320*/  SYNCS.EXCH.64 URZ, [UR7+0x30], UR8 ;  /* 0x00003008073f75b2 */ /* 0x0000a20008000100 */
[----:B------:R0:W3:Y:S01]  /*0330*/  SYNCS.EXCH.64 URZ, [UR7+0x8], UR4 ;  /* 0x00000804073f75b2 */ /* 0x0000e20008000100 */
[----:B------:R0:W4:Y:S01]  /*0340*/  SYNCS.EXCH.64 URZ, [UR7+0x38], UR8 ;  /* 0x00003808073f75b2 */ /* 0x0001220008000100 */
[----:B------:R0:W0:Y:S01]  /*0350*/  SYNCS.EXCH.64 URZ, [UR7+0x10], UR4 ;  /* 0x00001004073f75b2 */ /* 0x0000220008000100 */
[----:B------:R0:W0:Y:S01]  /*0360*/  SYNCS.EXCH.64 URZ, [UR7+0x40], UR8 ;  /* 0x00004008073f75b2 */ /* 0x0000220008000100 */
[----:B------:R0:W0:Y:S01]  /*0370*/  SYNCS.EXCH.64 URZ, [UR7+0x18], UR4 ;  /* 0x00001804073f75b2 */ /* 0x0000220008000100 */
[----:B------:R0:W0:Y:S01]  /*0380*/  SYNCS.EXCH.64 URZ, [UR7+0x48], UR8 ;  /* 0x00004808073f75b2 */ /* 0x0000220008000100 */
[----:B------:R0:W0:Y:S01]  /*0390*/  SYNCS.EXCH.64 URZ, [UR7+0x20], UR4 ;  /* 0x00002004073f75b2 */ /* 0x0000220008000100 */
[----:B------:R0:W0:Y:S01]  /*03a0*/  SYNCS.EXCH.64 URZ, [UR7+0x50], UR8 ;  /* 0x00005008073f75b2 */ /* 0x0000220008000100 */
[----:B------:R0:W0:Y:S01]  /*03b0*/  SYNCS.EXCH.64 URZ, [UR7+0x28], UR4 ;  /* 0x00002804073f75b2 */ /* 0x0000220008000100 */
[----:B------:R0:W0:Y:S01]  /*03c0*/  SYNCS.EXCH.64 URZ, [UR7+0x58], UR8 ;  /* 0x00005808073f75b2 */ /* 0x0000220008000100 */
[----:B------:R-:W-:Y:S01]  /*03d0*/  NOP ;  /* 0x0000000000007918 */ /* 0x000fe20000000000 */
.L_x_2:
[----:B------:R-:W5:Y:S01]  /*03e0*/  SHFL.IDX PT, R5, R0, RZ, 0x1f ;  /* 0x00001fff00057589 */ /* 0x000f6200000e0000 */
[----:B------:R-:W-:Y:S01]  /*03f0*/  ELECT P0, URZ, PT ;  /* 0x00000000003f782f */ /* 0x000fe20003800000 */
[----:B------:R-:W-:Y:S01]  /*0400*/  NOP ;  /* 0x0000000000007918 */ /* 0x000fe20000000000 */
[----:B------:R-:W-:Y:S01]  /*0410*/  ELECT P1, URZ, PT ;  /* 0x00000000003f782f */ /* 0x000fe20003820000 */
[----:B------:R1:W2:Y:S01]  /*0420*/  SHFL.IDX PT, R4, R0, RZ, 0x1f ;  /* 0x00001fff00047589 */ /* 0x0002a200000e0000 */
[----:B0-----:R-:W-:Y:S01]  /*0430*/  UMOV UR4, 0x20 ;  /* 0x0000002000047882 */ /* 0x001fe20000000000 */
[----:B------:R-:W-:Y:S01]  /*0440*/  UMOV UR9, 0x80 ;  /* 0x0000008000097882 */ /* 0x000fe20000000000 */
[----:B------:R-:W-:Y:S01]  /*0450*/  NOP ;  /* 0x0000000000007918 */ /* 0x000fe20000000000 */
[----:B------:R-:W0:Y:S01]  /*0460*/  SHFL.IDX PT, R2, R2, RZ, 0x1f ;  /* 0x00001fff02027589 */ /* 0x000e2200000e0000 */
[----:B------:R-:W-:Y:S01]  /*0470*/  ULDC.64 UR20, c[0x0][0x208] ;  /* 0x0000820000147ab9 */ /* 0x000fe20000000a00 */
[----:B-1----:R-:W-:-:S04]  /*0480*/  SHF.R.S32.HI R0, RZ, 0x1f, R3 ;  /* 0x0000001fff007819 */ /* 0x002fc80000011403 */
[----:B------:R-:W-:-:S04]  /*0490*/  LEA.HI R0, R0, R3, RZ, 0x7 ;  /* 0x0000000300007211 */ /* 0x000fc800078f38ff */
[----:B------:R-:W-:Y:S02]  /*04a0*/  LOP3.LUT R0, R0, 0xffffff80, RZ, 0xc0, !PT ;  /* 0xffffff8000007812 */ /* 0x000fe400078ec0ff */
[----:B-----5:R-:W-:Y:S02]  /*04b0*/  ISETP.NE.OR P0, PT, R5, RZ, !P0 ;  /* 0x000000ff0500720c */ /* 0x020fe40004705670 */
[----:B--2---:R-:W-:Y:S02]  /*04c0*/  ISETP.NE.OR P1, PT, R4, RZ, !P1 ;  /* 0x000000ff0400720c */ /* 0x004fe40004f25670 */
[----:B0-----:R-:W-:Y:S01]  /*04d0*/  R2UR UR18, R2 ;  /* 0x00000000021272ca */ /* 0x001fe200000e0000 */
[----:B------:R-:W-:-:S08]  /*04e0*/  IMAD.IADD R2, R3, 0x1, -R0 ;  /* 0x0000000103027824 */ /* 0x000fd000078e0a00 */
[----:B------:R-:W-:Y:S02]  /*04f0*/  VOTEU.ALL UP0, P0 ;  /* 0x00000000003f7886 */ /* 0x000fe40000000000 */
[----:B------:R-:W-:-:S03]  /*0500*/  VOTEU.ALL UP1, P1 ;  /* 0x00000000003f7886 */ /* 0x000fc60000820000 */
[----:B------:R-:W0:Y:S01]  /*0510*/  @!UP0 S2UR UR8, SR_CgaCtaId ;  /* 0x00000000000889c3 */ /* 0x000e220000008800 */
[----:B------:R-:W-:Y:S01]  /*0520*/  @!UP0 UMOV UR7, 0x400 ;  /* 0x0000040000078882 */ /* 0x000fe20000000000 */
[----:B------:R-:W-:-:S04]  /*0530*/  @!UP0 UIADD3 UR4, -UR4, 0x100000, URZ ;  /* 0x0010000004048890 */ /* 0x000fc8000fffe13f */
[----:B------:R-:W-:Y:S02]  /*0540*/  @!UP0 USHF.L.U32 UR5, UR4, 0xb, URZ ;  /* 0x0000000b04058899 */ /* 0x000fe4000800063f */
[----:B------:R-:W-:Y:S01]  /*0550*/  @!UP0 USHF.L.U32 UR4, UR4, 0x1, URZ ;  /* 0x0000000104048899 */ /* 0x000fe2000800063f */
[----:B------:R-:W-:Y:S01]  /*0560*/  @!UP1 UMOV UR10, 0x400 ;  /* 0x00000400000a9882 */ /* 0x000fe20000000000 */
[----:B------:R-:W-:Y:S01]  /*0570*/  VOTEU.ALL UP2, P1 ;  /* 0x00000000003f7886 */ /* 0x000fe20000840000 */
[----:B------:R-:W-:Y:S01]  /*0580*/  VOTEU.ALL UP3, P1 ;  /* 0x00000000003f7886 */ /* 0x000fe20000860000 */
[----:B------:R-:W-:Y:S01]  /*0590*/  VOTEU.ALL UP4, P1 ;  /* 0x00000000003f7886 */ /* 0x000fe20000880000 */
[----:B------:R-:W1:Y:S01]  /*05a0*/  @!UP1 S2UR UR11, SR_CgaCtaId ;  /* 0x00000000000b99c3 */ /* 0x000e620000008800 */
[----:B------:R-:W-:Y:S01]  /*05b0*/  VOTEU.ALL UP5, P1 ;  /* 0x00000000003f7886 */ /* 0x000fe200008a0000 */
[----:B------:R-:W-:Y:S01]  /*05c0*/  ISETP.NE.AND P1, PT, RZ, UR13, PT ;  /* 0x0000000dff007c0c */ /* 0x000fe2000bf25270 */
[----:B0-----:R-:W-:-:S02]  /*05d0*/  @!UP0 ULEA UR7, UR8, UR7, 0x18 ;  /* 0x0000000708078291 */ /* 0x001fc4000f8ec03f */
[----:B------:R-:W-:-:S04]  /*05e0*/  @!UP1 UIADD3 UR8, -UR9, 0x100000, URZ ;  /* 0x0010000009089890 */ /* 0x000fc8000fffe13f */
[----:B------:R-:W-:Y:S02]  /*05f0*/  @!UP1 USHF.L.U32 UR9, UR8, 0xb, URZ ;  /* 0x0000000b08099899 */ /* 0x000fe4000800063f */
[----:B------:R-:W-:Y:S01]  /*0600*/  @!UP1 USHF.L.U32 UR8, UR8, 0x1, URZ ;  /* 0x0000000108089899 */ /* 0x000fe2000800063f */
[----:B------:R-:W-:Y:S01]  /*0610*/  VOTEU.ALL UP0, P0 ;  /* 0x00000000003f7886 */ /* 0x000fe20000000000 */
[----:B-1----:R-:W-:Y:S01]  /*0620*/  @!UP1 ULEA UR10, UR11, UR10, 0x18 ;  /* 0x0000000a0b0a9291 */ /* 0x002fe2000f8ec03f */
[----:B------:R-:W-:Y:S01]  /*0630*/  VOTEU.ALL UP1, P0 ;  /* 0x00000000003f7886 */ /* 0x000fe20000020000 */
[----:B------:R-:W0:Y:S02]  /*0640*/  FENCE.VIEW.ASYNC.S ;  /* 0x00000000000073c6 */ /* 0x000e240000000000 */
[----:B0-----:R-:W3:Y:S02]  /*0650*/  @!UP0 SYNCS.EXCH.64 URZ, [UR7+0x90], UR4 ;  /* 0x00009004073f85b2 */ /* 0x001ee40008000100 */
[----:B------:R0:W3:Y:S01]  /*0660*/  @!UP1 SYNCS.EXCH.64 URZ, [UR7+0x98], UR4 ;  /* 0x00009804073f95b2 */ /* 0x0000e20008000100 */
[----:B------:R-:W-:Y:S01]  /*0670*/  NOP ;  /* 0x0000000000007918 */ /* 0x000fe20000000000 */
[----:B0-----:R-:W-:-:S02]  /*0680*/  ULDC.64 UR4, c[0x0][0x598] ;  /* 0x0001660000047ab9 */ /* 0x001fc40000000a00 */
[----:B------:R-:W-:Y:S02]  /*0690*/  ISETP.NE.U32.AND P0, PT, RZ, UR4, PT ;  /* 0x00000004ff007c0c */ /* 0x000fe4000bf05070 */
[----:B------:R0:W3:Y:S02]  /*06a0*/  @!UP2 SYNCS.EXCH.64 URZ, [UR10+0x70], UR8 ;  /* 0x000070080a3fa5b2 */ /* 0x0000e40008000100 */
[----:B------:R-:W-:Y:S01]  /*06b0*/  ISETP.NE.AND.EX P0, PT, RZ, UR5, PT, P0 ;  /* 0x00000005ff007c0c */ /* 0x000fe2000bf05300 */
[----:B------:R0:W3:Y:S01]  /*06c0*/  @!UP3 SYNCS.EXCH.64 URZ, [UR10+0x78], UR8 ;  /* 0x000078080a3fb5b2 */ /* 0x0000e20008000100 */
[----:B------:R0:W3:Y:S01]  /*06d0*/  @!UP4 SYNCS.EXCH.64 URZ, [UR10+0x80], UR8 ;  /* 0x000080080a3fc5b2 */ /* 0x0000e20008000100 */
[----:B------:R0:W3:Y:S01]  /*06e0*/  @!UP5 SYNCS.EXCH.64 URZ, [UR10+0x88], UR8 ;  /* 0x000088080a3fd5b2 */ /* 0x0000e20008000100 */
[----:B------:R-:W-:Y:S01]  /*06f0*/  NOP ;  /* 0x0000000000007918 */ /* 0x000fe20000000000 */
[----:B---34-:R-:W-:Y:S08]  /*0700*/  BAR.SYNC.DEFER_BLOCKING 0x0 ;  /* 0x0000000000007b1d */ /* 0x018ff00000010000 */
[----:B0-----:R-:W-:Y:S05]  /*0710*/  @!P0 BRA `(.L_x_3) ;  /* 0x0000000000208947 */ /* 0x001fea0003800000 */
[----:B------:R-:W0:Y:S02]  /*0720*/  LDC.64 R4, c[0x0][0x598] ;  /* 0x00016600ff047b82 */ /* 0x000e240000000a00 */
[----:B0-----:R-:W2:Y:S02]  /*0730*/  LDG.E.64 R4, desc[UR20][R4.64] ;  /* 0x0000001404047981 */ /* 0x001ea4000c1e1b00 */
[----:B--2---:R-:W-:-:S04]  /*0740*/  ISETP.NE.U32.AND P0, PT, R4, RZ, PT ;  /* 0x000000ff0400720c */ /* 0x004fc80003f05070 */
[----:B------:R-:W-:-:S13]  /*0750*/  ISETP.NE.AND.EX P0, PT, R5, RZ, PT, P0 ;  /* 0x000000ff0500720c */ /* 0x000fda0003f05300 */
[----:B------:R-:W-:Y:S05]  /*0760*/  @!P0 BRA `(.L_x_3) ;  /* 0x00000000000c8947 */ /* 0x000fea0003800000 */
[----:B------:R-:W2:Y:S02]  /*0770*/  LD.E R4, desc[UR20][R4.64] ;  /* 0x0000001404047980 */ /* 0x000ea4000c101900 */
[----:B--2---:R-:W-:Y:S01]  /*0780*/  R2UR UR32, R4 ;  /* 0x00000000042072ca */ /* 0x004fe200000e0000 */
[----:B------:R-:W-:-:S14]  /*0790*/  BRA `(.L_x_4) ;  /* 0x0000000000247947 */ /* 0x000fdc0003800000 */
.L_x_3:
[----:B------:R-:W-:Y:S02]  /*07a0*/  ULDC.64 UR4, c[0x0][0x588] ;  /* 0x0001620000047ab9 */ /* 0x000fe40000000a00 */
[----:B------:R-:W-:-:S04]  /*07b0*/  ISETP.NE.U32.AND P0, PT, RZ, UR4, PT ;  /* 0x00000004ff007c0c */ /* 0x000fc8000bf05070 */
[----:B------:R-:W-:-:S13]  /*07c0*/  ISETP.NE.AND.EX P0, PT, RZ, UR5, PT, P0 ;  /* 0x00000005ff007c0c */ /* 0x000fda000bf05300 */
[----:B------:R-:W-:Y:S05]  /*07d0*/  @!P0 BRA `(.L_x_5) ;  /* 0x0000000000108947 */ /* 0x000fea0003800000 */
[----:B------:R-:W0:Y:S02]  /*07e0*/  LDC.64 R4, c[0x0][0x588] ;  /* 0x00016200ff047b82 */ /* 0x000e240000000a00 */
[----:B0-----:R-:W2:Y:S02]  /*07f0*/  LDG.E R4, desc[UR20][R4.64] ;  /* 0x0000001404047981 */ /* 0x001ea4000c1e1900 */
[----:B--2---:R-:W-:Y:S01]  /*0800*/  R2UR UR32, R4 ;  /* 0x00000000042072ca */ /* 0x004fe200000e0000 */
[----:B------:R-:W-:-:S14]  /*0810*/  BRA `(.L_x_4) ;  /* 0x0000000000047947 */ /* 0x000fdc0003800000 */
.L_x_5:
[----:B------:R-:W-:-:S05]  /*0820*/  ULDC UR32, c[0x0][0x580] ;  /* 0x0001600000207ab9 */ /* 0x000fca0000000800 */
.L_x_4:
[----:B------:R-:W-:Y:S02]  /*0830*/  ULDC.64 UR4, c[0x0][0x5a0] ;  /* 0x0001680000047ab9 */ /* 0x000fe40000000a00 */
[----:B------:R-:W-:-:S04]  /*0840*/  ISETP.NE.U32.AND P0, PT, RZ, UR4, PT ;  /* 0x00000004ff007c0c */ /* 0x000fc8000bf05070 */
[----:B------:R-:W-:-:S13]  /*0850*/  ISETP.NE.AND.EX P0, PT, RZ, UR5, PT, P0 ;  /* 0x00000005ff007c0c */ /* 0x000fda000bf05300 */
[----:B------:R-:W-:Y:S05]  /*0860*/  @!P0 BRA `(.L_x_6) ;  /* 0x0000000000208947 */ /* 0x000fea0003800000 */
        /* <DEDUP_REMOVED lines=8> */
.L_x_6:
        /* <DEDUP_REMOVED lines=8> */
.L_x_8:
[----:B------:R-:W-:-:S05]  /*0970*/  ULDC UR31, c[0x0][0x584] ;  /* 0x00016100001f7ab9 */ /* 0x000fca0000000800 */
.L_x_7:
[----:B------:R-:W0:Y:S01]  /*0980*/  LDC R0, c[0x0][0x65c] ;  /* 0x00019700ff007b82 */ /* 0x000e220000000800 */
[----:B------:R-:W1:Y:S01]  /*0990*/  S2R R12, SR_CTAID.Y ;  /* 0x00000000000c7919 */ /* 0x000e620000002600 */
[----:B------:R-:W-:Y:S01]  /*09a0*/  IMAD.MOV.U32 R5, RZ, RZ, RZ ;  /* 0x000000ffff057224 */ /* 0x000fe200078e00ff */
[----:B------:R-:W-:Y:S01]  /*09b0*/  UISETP.NE.AND UP0, UPT, UR13, 0x2, UPT ;  /* 0x000000020d00788c */ /* 0x000fe2000bf05270 */
[----:B------:R-:W2:Y:S01]  /*09c0*/  S2R R4, SR_CTAID.X ;  /* 0x0000000000047919 */ /* 0x000ea20000002500 */
[----:B------:R-:W-:Y:S01]  /*09d0*/  ULDC UR7, c[0x0][0x28c] ;  /* 0x0000a30000077ab9 */ /* 0x000fe20000000800 */
[----:B------:R-:W-:Y:S01]  /*09e0*/  UMOV UR5, URZ ;  /* 0x0000003f00057c82 */ /* 0x000fe20008000000 */
[----:B------:R-:W-:Y:S02]  /*09f0*/  UIADD3 UR7, UR7, 0x7f, URZ ;  /* 0x0000007f07077890 */ /* 0x000fe4000fffe03f */
[----:B------:R-:W-:Y:S01]  /*0a00*/  PLOP3.LUT P0, PT, PT, PT, UP0, 0x80, 0x0 ;  /* 0x000000000000781c */ /* 0x000fe20003f0f008 */
[----:B------:R-:W-:Y:S01]  /*0a10*/  UMOV UR4, URZ ;  /* 0x0000003f00047c82 */ /* 0x000fe20008000000 */
[----:B------:R-:W-:Y:S01]  /*0a20*/  ULDC.64 UR22, c[0x0][0x650] ;  /* 0x0001940000167ab9 */ /* 0x000fe20000000a00 */
[----:B------:R-:W-:-:S04]  /*0a30*/  USHF.R.S32.HI UR10, URZ, 0x1f, UR7 ;  /* 0x0000001f3f0a7899 */ /* 0x000fc80008011407 */
[----:B------:R-:W-:-:S04]  /*0a40*/  ULEA.HI UR10, UR10, UR7, URZ, 0x7 ;  /* 0x000000070a0a7291 */ /* 0x000fc8000f8f383f */
[----:B------:R-:W-:Y:S01]  /*0a50*/  USHF.R.S32.HI UR14, URZ, 0x7, UR10 ;  /* 0x000000073f0e7899 */ /* 0x000fe2000801140a */
[----:B0-----:R-:W-:-:S13]  /*0a60*/  ISETP.NE.AND P2, PT, R0, 0x1, PT ;  /* 0x000000010000780c */ /* 0x001fda0003f45270 */
[----:B------:R-:W2:Y:S01]  /*0a70*/  @P2 LDC R9, c[0x0][0x10] ;  /* 0x00000400ff092b82 */ /* 0x000ea20000000800 */
[----:B-1----:R-:W-:Y:S02]  /*0a80*/  @P2 IMAD.MOV.U32 R6, RZ, RZ, R12 ;  /* 0x000000ffff062224 */ /* 0x002fe400078e000c */
[----:B------:R-:W-:-:S05]  /*0a90*/  @P2 IMAD.MOV.U32 R7, RZ, RZ, RZ ;  /* 0x000000ffff072224 */ /* 0x000fca00078e00ff */
[----:B------:R-:W0:Y:S01]  /*0aa0*/  @!P2 LDC R11, c[0x0][0xc] ;  /* 0x00000300ff0bab82 */ /* 0x000e220000000800 */
[----:B------:R-:W-:Y:S01]  /*0ab0*/  ULDC UR8, c[0x0][0xc] ;  /* 0x0000030000087ab9 */ /* 0x000fe20000000800 */
[----:B------:R-:W-:Y:S01]  /*0ac0*/  ULDC UR9, c[0x0][0x10] ;  /* 0x0000040000097ab9 */ /* 0x000fe20000000800 */
[----:B------:R-:W-:Y:S01]  /*0ad0*/  ULDC UR7, c[0x0][0x14] ;  /* 0x0000050000077ab9 */ /* 0x000fe20000000800 */
[----:B------:R-:W-:-:S04]  /*0ae0*/  UIMAD.WIDE.U32 UR8, UR8, UR9, URZ ;  /* 0x00000009080872a5 */ /* 0x000fc8000f8e003f */
[----:B------:R-:W-:Y:S02]  /*0af0*/  UIMAD.WIDE.U32 UR16, UR8, UR7, URZ ;  /* 0x00000007081072a5 */ /* 0x000fe4000f8e003f */
[----:B------:R-:W-:-:S04]  /*0b00*/  UIMAD UR13, UR9, UR7, URZ ;  /* 0x00000007090d72a4 */ /* 0x000fc8000f8e023f */
[----:B------:R-:W-:Y:S01]  /*0b10*/  UIADD3 UR13, UR17, UR13, URZ ;  /* 0x0000000d110d7290 */ /* 0x000fe2000fffe03f */
[----:B--2---:R-:W-:-:S04]  /*0b20*/  @P2 IMAD.WIDE.U32 R8, R4, R9, R6 ;  /* 0x0000000904082225 */ /* 0x004fc800078e0006 */
[----:B------:R-:W-:Y:S02]  /*0b30*/  @P2 IMAD.MOV.U32 R13, RZ, RZ, R8 ;  /* 0x000000ffff0d2224 */ /* 0x000fe400078e0008 */
[----:B0-----:R-:W-:-:S04]  /*0b40*/  @!P2 IMAD.WIDE.U32 R6, R11, R12, R4 ;  /* 0x0000000c0b06a225 */ /* 0x001fc800078e0004 */
[----:B------:R-:W-:Y:S02]  /*0b50*/  @P2 IMAD.MOV.U32 R11, RZ, RZ, RZ ;  /* 0x000000ffff0b2224 */ /* 0x000fe400078e00ff */
[----:B------:R-:W-:Y:S02]  /*0b60*/  @!P2 IMAD.MOV.U32 R13, RZ, RZ, R6 ;  /* 0x000000ffff0da224 */ /* 0x000fe400078e0006 */
[----:B------:R-:W-:Y:S02]  /*0b70*/  @P2 IMAD.IADD R10, R9, 0x1, R11 ;  /* 0x00000001090a2824 */ /* 0x000fe400078e020b */
[----:B------:R-:W-:Y:S01]  /*0b80*/  @!P2 IMAD.MOV.U32 R10, RZ, RZ, R7 ;  /* 0x000000ffff0aa224 */ /* 0x000fe200078e0007 */
[----:B------:R0:W-:Y:S01]  /*0b90*/  STL [R1+0x78], R13 ;  /* 0x0000780d01007387 */ /* 0x0001e20000100800 */
[----:B------:R-:W-:Y:S02]  /*0ba0*/  IMAD.MOV.U32 R18, RZ, RZ, R13 ;  /* 0x000000ffff127224 */ /* 0x000fe400078e000d */
[----:B------:R-:W-:Y:S01]  /*0bb0*/  IMAD.MOV.U32 R19, RZ, RZ, R10 ;  /* 0x000000ffff137224 */ /* 0x000fe200078e000a */
[----:B------:R0:W-:Y:S01]  /*0bc0*/  STL [R1+0x74], R10 ;  /* 0x0000740a01007387 */ /* 0x0001e20000100800 */
[----:B------:R-:W-:Y:S05]  /*0bd0*/  @P0 BRA `(.L_x_9) ;  /* 0x0000000000280947 */ /* 0x000fea0003800000 */
[----:B------:R-:W-:Y:S01]  /*0be0*/  IADD3 R18, P0, R18, UR16, RZ ;  /* 0x0000001012127c10 */ /* 0x000fe2000ff1e0ff */
[----:B------:R-:W-:Y:S02]  /*0bf0*/  UISETP.GE.U32.AND UP0, UPT, UR14, 0x6, UPT ;  /* 0x000000060e00788c */ /* 0x000fe4000bf06070 */
[----:B------:R-:W-:Y:S01]  /*0c00*/  UIMAD.WIDE.U32 UR4, UR14, -0x55555555, URZ ;  /* 0xaaaaaaab0e0478a5 */ /* 0x000fe2000f8e003f */
[----:B------:R-:W-:Y:S01]  /*0c10*/  IADD3.X R19, R19, UR13, RZ, P0, !PT ;  /* 0x0000000d13137c10 */ /* 0x000fe200087fe4ff */
[----:B------:R1:W-:Y:S02]  /*0c20*/  STL [R1+0x78], R18 ;  /* 0x0000781201007387 */ /* 0x0003e40000100800 */
[----:B------:R-:W-:Y:S02]  /*0c30*/  USHF.R.U32.HI UR5, URZ, 0x2, UR5 ;  /* 0x000000023f057899 */ /* 0x000fe40008011605 */
[----:B------:R1:W-:Y:S01]  /*0c40*/  STL [R1+0x74], R19 ;  /* 0x0000741301007387 */ /* 0x0003e20000100800 */
[----:B------:R-:W-:-:S02]  /*0c50*/  UMOV UR4, URZ ;  /* 0x0000003f00047c82 */ /* 0x000fc40008000000 */
[----:B------:R-:W-:Y:S02]  /*0c60*/  @UP0 ULOP3.LUT UR4, UR5, 0x1, URZ, 0xc0, !UPT ;  /* 0x0000000105040892 */ /* 0x000fe4000f8ec03f */
[----:B------:R-:W-:-:S12]  /*0c70*/  UIMAD UR5, UR5, -0x6, UR14 ;  /* 0xfffffffa050578a4 */ /* 0x000fd8000f8e020e */
.L_x_9:
[----:B------:R-:W-:Y:S01]  /*0c80*/  IMAD.MOV.U32 R8, RZ, RZ, -0x1 ;  /* 0xffffffffff087424 */ /* 0x000fe200078e00ff */
[----:B------:R-:W-:Y:S01]  /*0c90*/  ISETP.GE.U32.AND P0, PT, R18, UR22, PT ;  /* 0x0000001612007c0c */ /* 0x000fe2000bf06070 */
[----:B------:R-:W-:Y:S01]  /*0ca0*/  IMAD.MOV.U32 R6, RZ, RZ, -0x1 ;  /* 0xffffffffff067424 */ /* 0x000fe200078e00ff */
[----:B------:R-:W-:Y:S01]  /*0cb0*/  PRMT R0, RZ, 0x7610, R0 ;  /* 0x00007610ff007816 */ /* 0x000fe20000000000 */
[----:B------:R-:W-:Y:S01]  /*0cc0*/  IMAD.MOV.U32 R7, RZ, RZ, -0x1 ;  /* 0xffffffffff077424 */ /* 0x000fe200078e00ff */
[----:B------:R2:W-:Y:S01]  /*0cd0*/  STL [R1+0x7c], R8 ;  /* 0x00007c0801007387 */ /* 0x0005e20000100800 */
[----:B------:R-:W-:-:S03]  /*0ce0*/  ISETP.GE.U32.AND.EX P0, PT, R19, UR23, PT, P0 ;  /* 0x0000001713007c0c */ /* 0x000fc6000bf06100 */
[----:B------:R2:W-:Y:S04]  /*0cf0*/  STL [R1+0x70], R6 ;  /* 0x0000700601007387 */ /* 0x0005e80000100800 */
[----:B------:R2:W-:Y:S06]  /*0d00*/  STL [R1+0x80], R7 ;  /* 0x0000800701007387 */ /* 0x0005ec0000100800 */
[----:B------:R-:W-:Y:S05]  /*0d10*/  @P0 BRA `(.L_x_10) ;  /* 0x0000000400680947 */ /* 0x000fea0003800000 */
[----:B------:R-:W3:Y:S01]  /*0d20*/  LDC.64 R14, c[0x0][0x628] ;  /* 0x00018a00ff0e7b82 */ /* 0x000ee20000000a00 */
[----:B--2---:R-:W-:Y:S02]  /*0d30*/  IMAD.MOV.U32 R6, RZ, RZ, R18 ;  /* 0x000000ffff067224 */ /* 0x004fe400078e0012 */
[----:B------:R-:W-:-:S05]  /*0d40*/  IMAD.MOV.U32 R7, RZ, RZ, R19 ;  /* 0x000000ffff077224 */ /* 0x000fca00078e0013 */
[----:B------:R-:W2:Y:S08]  /*0d50*/  LDC R0, c[0x0][0x630] ;  /* 0x00018c00ff007b82 */ /* 0x000eb00000000800 */
[----:B------:R-:W4:Y:S01]  /*0d60*/  LDC.64 R16, c[0x0][0x620] ;  /* 0x00018800ff107b82 */ /* 0x000f220000000a00 */
[----:B---3--:R-:W-:-:S04]  /*0d70*/  ISETP.NE.U32.AND P0, PT, R14, RZ, PT ;  /* 0x000000ff0e00720c */ /* 0x008fc80003f05070 */
[----:B------:R-:W-:-:S13]  /*0d80*/  ISETP.NE.AND.EX P0, PT, R15, RZ, PT, P0 ;  /* 0x000000ff0f00720c */ /* 0x000fda0003f05300 */
[----:B--2-4-:R-:W-:Y:S05]  /*0d90*/  @!P0 BRA `(.L_x_11) ;  /* 0x0000000000288947 */ /* 0x014fea0003800000 */
[----:B------:R-:W2:Y:S02]  /*0da0*/  LDC R11, c[0x0][0x634] ;  /* 0x00018d00ff0b7b82 */ /* 0x000ea40000000800 */
[----:B--2---:R-:W-:-:S05]  /*0db0*/  IADD3 R11, P0, R18, R11, RZ ;  /* 0x0000000b120b7210 */ /* 0x004fca0007f1e0ff */
[----:B0-----:R-:W-:-:S04]  /*0dc0*/  IMAD.X R13, RZ, RZ, R19, P0 ;  /* 0x000000ffff0d7224 */ /* 0x001fc800000e0613 */
[----:B------:R-:W-:-:S04]  /*0dd0*/  IMAD.WIDE.U32 R6, R13, R14, RZ ;  /* 0x0000000e0d067225 */ /* 0x000fc800078e00ff */
[----:B------:R-:W-:-:S04]  /*0de0*/  IMAD.WIDE.U32 R8, P0, R11, R15, R6 ;  /* 0x0000000f0b087225 */ /* 0x000fc80007800006 */
[----:B------:R-:W-:-:S04]  /*0df0*/  IMAD.WIDE.U32 R6, R11, R14, RZ ;  /* 0x0000000e0b067225 */ /* 0x000fc800078e00ff */
[----:B------:R-:W-:Y:S01]  /*0e00*/  IMAD.X R11, RZ, RZ, RZ, P0 ;  /* 0x000000ffff0b7224 */ /* 0x000fe200000e06ff */
[----:B------:R-:W-:Y:S01]  /*0e10*/  IADD3 RZ, P0, R7, R8, RZ ;  /* 0x0000000807ff7210 */ /* 0x000fe20007f1e0ff */
[----:B------:R-:W-:-:S04]  /*0e20*/  IMAD.MOV.U32 R10, RZ, RZ, R9 ;  /* 0x000000ffff0a7224 */ /* 0x000fc800078e0009 */
[----:B------:R-:W-:-:S08]  /*0e30*/  IMAD.WIDE.U32.X R6, R13, R15, R10, P0 ;  /* 0x0000000f0d067225 */ /* 0x000fd000000e040a */
.L_x_11:
[-CC-:B------:R-:W-:Y:S01]  /*0e40*/  SHF.R.U64 R25, R6, R0.reuse, R7.reuse ;  /* 0x0000000006197219 */ /* 0x180fe20000001207 */
[----:B0-----:R-:W0:Y:S01]  /*0e50*/  LDC R10, c[0x0][0x618] ;  /* 0x00018600ff0a7b82 */ /* 0x001e220000000800 */
[----:B------:R-:W-:Y:S01]  /*0e60*/  SHF.R.U32.HI R5, RZ, R0, R7 ;  /* 0x00000000ff057219 */ /* 0x000fe20000011607 */
[----:B------:R-:W-:Y:S01]  /*0e70*/  IMAD.MOV.U32 R6, RZ, RZ, R18 ;  /* 0x000000ffff067224 */ /* 0x000fe200078e0012 */
[----:B------:R-:W-:Y:S01]  /*0e80*/  IADD3 R9, P0, RZ, -R25, RZ ;  /* 0x80000019ff097210 */ /* 0x000fe20007f1e0ff */
[----:B------:R-:W-:Y:S01]  /*0e90*/  IMAD.MOV.U32 R7, RZ, RZ, R19 ;  /* 0x000000ffff077224 */ /* 0x000fe200078e0013 */
[----:B------:R-:W-:Y:S01]  /*0ea0*/  I2FP.F32.U32 R0, R4 ;  /* 0x0000000400007245 */ /* 0x000fe20000201000 */
[----:B------:R-:W-:Y:S02]  /*0eb0*/  ULDC UR7, c[0x0][0x150] ;  /* 0x0000540000077ab9 */ /* 0x000fe40000000800 */
[----:B------:R-:W2:Y:S01]  /*0ec0*/  LDC.64 R22, c[0x0][0x640] ;  /* 0x00019000ff167b82 */ /* 0x000ea20000000a00 */
[----:B------:R-:W-:-:S02]  /*0ed0*/  IMAD.X R11, RZ, RZ, ~R5, P0 ;  /* 0x000000ffff0b7224 */ /* 0x000fc400000e0e05 */
[----:B------:R-:W-:Y:S01]  /*0ee0*/  FMUL R0, R0, UR7 ;  /* 0x0000000700007c20 */ /* 0x000fe20008400000 */
[----:B------:R-:W-:Y:S01]  /*0ef0*/  IMAD.WIDE.U32 R6, R9, R16, R6 ;  /* 0x0000001009067225 */ /* 0x000fe200078e0006 */
[----:B------:R-:W-:-:S03]  /*0f00*/  ULDC UR7, c[0x0][0x154] ;  /* 0x0000550000077ab9 */ /* 0x000fc60000000800 */
[----:B------:R-:W-:Y:S01]  /*0f10*/  IMAD R8, R11, R16, RZ ;  /* 0x000000100b087224 */ /* 0x000fe200078e02ff */
[----:B------:R-:W3:Y:S01]  /*0f20*/  LDC R5, c[0x0][0x144] ;  /* 0x00005100ff057b82 */ /* 0x000ee20000000800 */
[----:B------:R-:W4:Y:S02]  /*0f30*/  F2I.U32.TRUNC.NTZ R0, R0 ;  /* 0x0000000000007305 */ /* 0x000f24000020f000 */
[----:B------:R-:W-:-:S04]  /*0f40*/  IMAD R9, R9, R17, R8 ;  /* 0x0000001109097224 */ /* 0x000fc800078e0208 */
[----:B------:R-:W-:Y:S01]  /*0f50*/  IMAD.IADD R7, R7, 0x1, R9 ;  /* 0x0000000107077824 */ /* 0x000fe200078e0209 */
[----:B------:R-:W5:Y:S01]  /*0f60*/  LDC R16, c[0x0][0x608] ;  /* 0x00018200ff107b82 */ /* 0x000f620000000800 */
[----:B------:R-:W-:-:S03]  /*0f70*/  IMAD.MOV.U32 R9, RZ, RZ, -0x1 ;  /* 0xffffffffff097424 */ /* 0x000fc600078e00ff */
[--C-:B0-----:R-:W-:Y:S02]  /*0f80*/  SHF.R.U64 R14, R6, R10, R7.reuse ;  /* 0x0000000a060e7219 */ /* 0x101fe40000001207 */
[----:B------:R-:W-:Y:S02]  /*0f90*/  I2FP.F32.U32 R6, R12 ;  /* 0x0000000c00067245 */ /* 0x000fe40000201000 */
[----:B------:R-:W0:Y:S01]  /*0fa0*/  LDC R20, c[0x0][0x658] ;  /* 0x00019600ff147b82 */ /* 0x000e220000000800 */
[----:B--2---:R-:W-:Y:S01]  /*0fb0*/  ISETP.NE.U32.AND P0, PT, R22, RZ, PT ;  /* 0x000000ff1600720c */ /* 0x004fe20003f05070 */
[----:B----4-:R-:W-:Y:S02]  /*0fc0*/  IMAD.MOV R8, RZ, RZ, -R0 ;  /* 0x000000ffff087224 */ /* 0x010fe400078e0a00 */
[----:B------:R-:W-:Y:S01]  /*0fd0*/  FMUL R6, R6, UR7 ;  /* 0x0000000706067c20 */ /* 0x000fe20008400000 */
[----:B------:R-:W-:Y:S02]  /*0fe0*/  SHF.R.U32.HI R7, RZ, R10, R7 ;  /* 0x0000000aff077219 */ /* 0x000fe40000011607 */
[----:B------:R-:W-:Y:S01]  /*0ff0*/  ISETP.NE.AND.EX P0, PT, R23, RZ, PT, P0 ;  /* 0x000000ff1700720c */ /* 0x000fe20003f05300 */
[----:B------:R2:W4:Y:S01]  /*1000*/  F2I.U32.TRUNC.NTZ R13, R6 ;  /* 0x00000006000d7305 */ /* 0x000522000020f000 */
[----:B------:R-:W2:Y:S01]  /*1010*/  LDC R15, c[0x0][0x148] ;  /* 0x00005200ff0f7b82 */ /* 0x000ea20000000800 */
[----:B---3--:R-:W-:-:S07]  /*1020*/  IMAD R0, R5, R8, R4 ;  /* 0x0000000805007224 */ /* 0x008fce00078e0204 */
[----:B-1----:R-:W1:Y:S01]  /*1030*/  LDC R18, c[0x0][0x600] ;  /* 0x00018000ff127b82 */ /* 0x002e620000000800 */
[-CC-:B-----5:R-:W-:Y:S02]  /*1040*/  SHF.R.U64 R26, R14, R16.reuse, R7.reuse ;  /* 0x000000100e1a7219 */ /* 0x1a0fe40000001207 */
[----:B------:R-:W-:Y:S01]  /*1050*/  SHF.R.U32.HI R5, RZ, R16, R7 ;  /* 0x00000010ff057219 */ /* 0x000fe20000011607 */
[----:B------:R-:W-:-:S04]  /*1060*/  IMAD.MOV.U32 R7, RZ, RZ, 0x1 ;  /* 0x00000001ff077424 */ /* 0x000fc800078e00ff */
[----:B------:R-:W3:Y:S01]  /*1070*/  LDC R19, c[0x0][0x648] ;  /* 0x00019200ff137b82 */ /* 0x000ee20000000800 */
[-C--:B0-----:R-:W-:Y:S02]  /*1080*/  SHF.L.U32 R4, R9, R20.reuse, RZ ;  /* 0x0000001409047219 */ /* 0x081fe400000006ff */
[--C-:B------:R-:W-:Y:S02]  /*1090*/  SHF.R.U64 R16, R26, R20, R5.reuse ;  /* 0x000000141a107219 */ /* 0x100fe40000001205 */
[----:B------:R-:W-:Y:S02]  /*10a0*/  LOP3.LUT R11, RZ, R4, RZ, 0x33, !PT ;  /* 0x00000004ff0b7212 */ /* 0x000fe400078e33ff */
[-C--:B------:R-:W-:Y:S01]  /*10b0*/  SHF.R.U32.HI R5, RZ, R20.reuse, R5 ;  /* 0x00000014ff057219 */ /* 0x080fe20000011605 */
[----:B------:R-:W0:Y:S01]  /*10c0*/  LDC R21, c[0x0][0x638] ;  /* 0x00018e00ff157b82 */ /* 0x000e220000000800 */
[----:B------:R-:W-:Y:S01]  /*10d0*/  SHF.L.U32 R10, R7, R20, RZ ;  /* 0x00000014070a7219 */ /* 0x000fe200000006ff */
[----:B------:R-:W-:-:S06]  /*10e0*/  IMAD.MOV.U32 R4, RZ, RZ, R16 ;  /* 0x000000ffff047224 */ /* 0x000fcc00078e0010 */
[----:B------:R-:W0:Y:S01]  /*10f0*/  LDC R24, c[0x0][0x610] ;  /* 0x00018400ff187b82 */ /* 0x000e220000000800 */
[----:B--2-4-:R-:W-:Y:S05]  /*1100*/  @!P0 BRA `(.L_x_12) ;  /* 0x0000000000288947 */ /* 0x014fea0003800000 */
[----:B------:R-:W2:Y:S02]  /*1110*/  LDC R9, c[0x0][0x64c] ;  /* 0x00019300ff097b82 */ /* 0x000ea40000000800 */
[----:B--2---:R-:W-:-:S05]  /*1120*/  IADD3 R9, P0, R16, R9, RZ ;  /* 0x0000000910097210 */ /* 0x004fca0007f1e0ff */
[----:B------:R-:W-:-:S04]  /*1130*/  IMAD.X R17, RZ, RZ, R5, P0 ;  /* 0x000000ffff117224 */ /* 0x000fc800000e0605 */
[----:B------:R-:W-:-:S04]  /*1140*/  IMAD.WIDE.U32 R4, R17, R22, RZ ;  /* 0x0000001611047225 */ /* 0x000fc800078e00ff */
[----:B------:R-:W-:-:S04]  /*1150*/  IMAD.WIDE.U32 R6, P0, R9, R23, R4 ;  /* 0x0000001709067225 */ /* 0x000fc80007800004 */
[----:B------:R-:W-:-:S04]  /*1160*/  IMAD.WIDE.U32 R4, R9, R22, RZ ;  /* 0x0000001609047225 */ /* 0x000fc800078e00ff */
[----:B------:R-:W-:Y:S01]  /*1170*/  IMAD.X R9, RZ, RZ, RZ, P0 ;  /* 0x000000ffff097224 */ /* 0x000fe200000e06ff */
[----:B------:R-:W-:Y:S01]  /*1180*/  IADD3 RZ, P0, R5, R6, RZ ;  /* 0x0000000605ff7210 */ /* 0x000fe20007f1e0ff */
[----:B------:R-:W-:-:S04]  /*1190*/  IMAD.MOV.U32 R8, RZ, RZ, R7 ;  /* 0x000000ffff087224 */ /* 0x000fc800078e0007 */
[----:B------:R-:W-:-:S08]  /*11a0*/  IMAD.WIDE.U32.X R4, R17, R23, R8, P0 ;  /* 0x0000001711047225 */ /* 0x000fd000000e0408 */
.L_x_12:
[----:B---3--:R-:W-:Y:S01]  /*11b0*/  SHF.R.U64 R4, R4, R19, R5 ;  /* 0x0000001304047219 */ /* 0x008fe20000001205 */
[----:B-1----:R-:W-:Y:S01]  /*11c0*/  VIADD R5, R18, 0xffffffff ;  /* 0xffffffff12057836 */ /* 0x002fe20000000000 */
[----:B------:R-:W-:Y:S01]  /*11d0*/  LOP3.LUT R11, R26, R11, RZ, 0xc0, !PT ;  /* 0x0000000b1a0b7212 */ /* 0x000fe200078ec0ff */
[----:B------:R-:W-:Y:S02]  /*11e0*/  IMAD.MOV R13, RZ, RZ, -R13 ;  /* 0x000000ffff0d7224 */ /* 0x000fe400078e0a0d */
[----:B------:R-:W-:Y:S01]  /*11f0*/  IMAD.MOV R6, RZ, RZ, -R4 ;  /* 0x000000ffff067224 */ /* 0x000fe200078e0a04 */
[----:B------:R-:W-:Y:S01]  /*1200*/  LOP3.LUT R14, R14, R5, RZ, 0xc0, !PT ;  /* 0x000000050e0e7212 */ /* 0x000fe200078ec0ff */
[----:B------:R-:W-:Y:S02]  /*1210*/  @P2 IMAD R0, R15, R13, R12 ;  /* 0x0000000d0f002224 */ /* 0x000fe400078e020c */
[----:B------:R-:W-:Y:S02]  /*1220*/  IMAD R11, R10, R4, R11 ;  /* 0x000000040a0b7224 */ /* 0x000fe400078e020b */
[----:B0-----:R-:W-:-:S02]  /*1230*/  IMAD R5, R6, R21, R16 ;  /* 0x0000001506057224 */ /* 0x001fc400078e0210 */
[----:B------:R-:W-:Y:S02]  /*1240*/  IMAD R4, R11, R24, R0 ;  /* 0x000000180b047224 */ /* 0x000fe400078e0200 */
[----:B------:R-:W-:Y:S02]  /*1250*/  IMAD R5, R5, R18, R14 ;  /* 0x0000001205057224 */ /* 0x000fe400078e020e */
[----:B------:R-:W-:-:S03]  /*1260*/  IMAD.MOV.U32 R0, RZ, RZ, 0x1 ;  /* 0x00000001ff007424 */ /* 0x000fc600078e00ff */
[----:B------:R-:W-:Y:S02]  /*1270*/  SEL R6, R5, R4, !P2 ;  /* 0x0000000405067207 */ /* 0x000fe40005000000 */
[----:B------:R-:W-:-:S03]  /*1280*/  SEL R4, R4, R5, !P2 ;  /* 0x0000000504047207 */ /* 0x000fc60005000000 */
[----:B------:R3:W-:Y:S04]  /*1290*/  STL [R1+0x80], R6 ;  /* 0x0000800601007387 */ /* 0x0007e80000100800 */
[----:B------:R3:W-:Y:S04]  /*12a0*/  STL [R1+0x70], R25 ;  /* 0x0000701901007387 */ /* 0x0007e80000100800 */
[----:B------:R3:W-:Y:S02]  /*12b0*/  STL [R1+0x7c], R4 ;  /* 0x00007c0401007387 */ /* 0x0007e40000100800 */
.L_x_10:
[----:B------:R-:W-:Y:S05]  /*12c0*/  @!P1 BRA `(.L_x_13) ;  /* 0x000000dc00109947 */ /* 0x000fea0003800000 */
[----:B------:R-:W-:-:S06]  /*12d0*/  UISETP.GT.U32.AND UP0, UPT, UR12, 0x1, UPT ;  /* 0x000000010c00788c */ /* 0x000fcc000bf04070 */
[----:B------:R-:W-:-:S13]  /*12e0*/  PLOP3.LUT P0, PT, PT, PT, UP0, 0x80, 0x0 ;  /* 0x000000000000781c */ /* 0x000fda0003f0f008 */
[----:B------:R-:W-:Y:S05]  /*12f0*/  @P0 EXIT ;  /* 0x000000000000094d */ /* 0x000fea0003800000 */
.L_x_14:
[----:B------:R-:W-:-:S08]  /*1300*/  NOP ;  /* 0x0000000000007918 */ /* 0x000fd00000000000 */
[----:B------:R-:W4:Y:S02]  /*1310*/  USETMAXREG.TRY_ALLOC.CTAPOOL UP0, 0xe8 ;  /* 0x000000e8000079c8 */ /* 0x000f240008000600 */
[----:B----4-:R-:W-:-:S13]  /*1320*/  PLOP3.LUT P0, PT, PT, PT, UP0, 0x80, 0x0 ;  /* 0x000000000000781c */ /* 0x010fda0003f0f008 */
[----:B------:R-:W-:Y:S05]  /*1330*/  @!P0 BRA `(.L_x_14) ;  /* 0xfffffffc00f08947 */ /* 0x000fea000383ffff */
[----:B------:R-:W-:-:S13]  /*1340*/  LOP3.LUT P0, RZ, R0, 0xff, RZ, 0xc0, !PT ;  /* 0x000000ff00ff7812 */ /* 0x000fda000780c0ff */
[----:B------:R-:W-:Y:S05]  /*1350*/  @!P0 EXIT ;  /* 0x000000000000894d */ /* 0x000fea0003800000 */
[----:B------:R-:W4:Y:S01]  /*1360*/  S2UR UR6, SR_CgaCtaId ;  /* 0x00000000000679c3 */ /* 0x000f220000008800 */
[----:B------:R-:W-:Y:S01]  /*1370*/  SHF.R.S32.HI R3, RZ, 0x1f, R2 ;  /* 0x0000001fff037819 */ /* 0x000fe20000011402 */
[----:B------:R-:W-:Y:S01]  /*1380*/  UIADD3 UR7, UR18, -0x1, URZ ;  /* 0xffffffff12077890 */ /* 0x000fe2000fffe03f */
[----:B------:R-:W-:Y:S02]  /*1390*/  UMOV UR22, 0x400 ;  /* 0x0000040000167882 */ /* 0x000fe40000000000 */
[CC--:B------:R-:W-:Y:S01]  /*13a0*/  LEA.HI R0, R3.reuse, R2.reuse, RZ, 0x2 ;  /* 0x0000000203007211 */ /* 0x0c0fe200078f10ff */
[----:B------:R-:W-:Y:S01]  /*13b0*/  UISETP.LT.AND UP0, UPT, UR14, 0x1, UPT ;  /* 0x000000010e00788c */ /* 0x000fe2000bf01270 */
[----:B------:R-:W-:Y:S01]  /*13c0*/  LEA.HI R3, R3, R2, RZ, 0x5 ;  /* 0x0000000203037211 */ /* 0x000fe200078f28ff */
[----:B------:R-:W-:Y:S01]  /*13d0*/  ULOP3.LUT UR30, UR15, 0x1, URZ, 0xfc, !UPT ;  /* 0x000000010f1e7892 */ /* 0x000fe2000f8efc3f */
[--C-:B---3--:R-:W-:Y:S01]  /*13e0*/  SHF.R.S32.HI R4, RZ, 0x2, R0.reuse ;  /* 0x00000002ff047819 */ /* 0x108fe20000011400 */
[----:B------:R-:W-:Y:S01]  /*13f0*/  USEL UR19, UR14, 0x1, UP0 ;  /* 0x000000010e137887 */ /* 0x000fe20008000000 */
[----:B------:R-:W-:Y:S01]  /*1400*/  SHF.R.S32.HI R5, RZ, 0x1f, R0 ;  /* 0x0000001fff057819 */ /* 0x000fe20000011400 */
[----:B------:R-:W-:Y:S01]  /*1410*/  UISETP.NE.AND UP0, UPT, UR7, URZ, UPT ;  /* 0x0000003f0700728c */ /* 0x000fe2000bf05270 */
[----:B--2---:R-:W-:Y:S01]  /*1420*/  SHF.R.S32.HI R7, RZ, 0x5, R3 ;  /* 0x00000005ff077819 */ /* 0x004fe20000011403 */
[----:B------:R-:W-:Y:S01]  /*1430*/  USHF.L.U32 UR29, UR14, 0x1, URZ ;  /* 0x000000010e1d7899 */ /* 0x000fe2000800063f */
[----:B------:R-:W-:Y:S01]  /*1440*/  LEA.HI R5, R5, R4, RZ, 0x3 ;  /* 0x0000000405057211 */ /* 0x000fe200078f18ff */
[----:B------:R-:W-:Y:S01]  /*1450*/  UIADD3 UR19, -UR19, UR14, URZ ;  /* 0x0000000e13137290 */ /* 0x000fe2000fffe13f */
[----:B------:R-:W-:Y:S01]  /*1460*/  LOP3.LUT R3, R0, 0xfffffffc, RZ, 0xc0, !PT ;  /* 0xfffffffc00037812 */ /* 0x000fe200078ec0ff */
[----:B------:R-:W-:Y:S01]  /*1470*/  USEL UR27, URZ, 0x1, UP0 ;  /* 0x000000013f1b7887 */ /* 0x000fe20008000000 */
[----:B------:R-:W-:-:S03]  /*1480*/  LOP3.LUT R5, R5, 0xfffffff8, RZ, 0xc0, !PT ;  /* 0xfffffff805057812 */ /* 0x000fc600078ec0ff */
[----:B------:R-:W-:Y:S01]  /*1490*/  IMAD.IADD R6, R2, 0x1, -R3 ;  /* 0x0000000102067824 */ /* 0x000fe200078e0a03 */
[----:B----4-:R-:W-:Y:S01]  /*14a0*/  ULEA UR22, UR6, UR22, 0x18 ;  /* 0x0000001606167291 */ /* 0x010fe2000f8ec03f */
[----:B------:R-:W-:Y:S01]  /*14b0*/  IMAD.IADD R4, R4, 0x1, -R5 ;  /* 0x0000000104047824 */ /* 0x000fe200078e0a05 */
[----:B------:R-:W-:Y:S02]  /*14c0*/  USHF.L.U32 UR6, UR7, 0x3, URZ ;  /* 0x0000000307067899 */ /* 0x000fe4000800063f */
[----:B------:R2:W-:Y:S01]  /*14d0*/  STL [R1+0x84], R6 ;  /* 0x0000840601007387 */ /* 0x0005e20000100800 */
[----:B------:R-:W-:Y:S01]  /*14e0*/  UIADD3 UR28, UR22, 0x70, URZ ;  /* 0x00000070161c7890 */ /* 0x000fe2000fffe03f */
[--C-:B------:R-:W-:Y:S01]  /*14f0*/  IMAD R0, R7, -0x10, -R4.reuse ;  /* 0xfffffff007007824 */ /* 0x100fe200078e0a04 */
[----:B------:R-:W-:Y:S01]  /*1500*/  ULOP3.LUT UR6, UR6, 0x8, URZ, 0xc0, !UPT ;  /* 0x0000000806067892 */ /* 0x000fe2000f8ec03f */
[----:B------:R-:W-:Y:S01]  /*1510*/  SHF.R.S32.HI R5, RZ, 0x1f, R4 ;  /* 0x0000001fff057819 */ /* 0x000fe20000011404 */
[----:B------:R-:W-:-:S02]  /*1520*/  ULEA UR18, UR18, UR28, 0x3 ;  /* 0x0000001c12127291 */ /* 0x000fc4000f8e183f */
[----:B------:R-:W-:Y:S02]  /*1530*/  ULOP3.LUT UR26, UR6, 0x8, URZ, 0x3c, !UPT ;  /* 0x00000008061a7892 */ /* 0x000fe4000f8e3c3f */
[----:B------:R-:W-:Y:S01]  /*1540*/  ULOP3.LUT UR12, UR6, 0x18, URZ, 0x3c, !UPT ;  /* 0x00000018060c7892 */ /* 0x000fe2000f8e3c3f */
[----:B------:R-:W-:Y:S02]  /*1550*/  IMAD.WIDE R2, R7, 0x10, R4 ;  /* 0x0000001007027825 */ /* 0x000fe400078e0204 */
[----:B------:R-:W-:Y:S02]  /*1560*/  ULDC UR6, c[0x0][0x284] ;  /* 0x0000a10000067ab9 */ /* 0x000fe40000000800 */
[----:B------:R-:W-:-:S05]  /*1570*/  VIADD R0, R0, UR6 ;  /* 0x0000000600007c36 */ /* 0x000fca0008000000 */
[----:B------:R2:W-:Y:S04]  /*1580*/  STL [R1+0x90], R0 ;  /* 0x0000900001007387 */ /* 0x0005e80000100800 */
[----:B------:R2:W-:Y:S02]  /*1590*/  STL.64 [R1+0x88], R2 ;  /* 0x0000880201007387 */ /* 0x0005e40000100a00 */
.L_x_297:
[----:B--2---:R-:W-:Y:S01]  /*15a0*/  IMAD.U32 R0, RZ, RZ, UR27 ;  /* 0x0000001bff007e24 */ /* 0x004fe2000f8e00ff */
[----:B0-----:R-:W2:Y:S01]  /*15b0*/  LDC R2, c[0x0][0x28c] ;  /* 0x0000a300ff027b82 */ /* 0x001ea20000000800 */
[----:B------:R-:W-:Y:S01]  /*15c0*/  UMOV UR6, URZ ;  /* 0x0000003f00067c82 */ /* 0x000fe20008000000 */
[----:B------:R-:W-:Y:S02]  /*15d0*/  UMOV UR24, UR5 ;  /* 0x0000000500187c82 */ /* 0x000fe40008000000 */
[----:B------:R-:W-:-:S04]  /*15e0*/  SHF.L.U32 R0, R0, 0x1f, RZ ;  /* 0x0000001f00007819 */ /* 0x000fc800000006ff */
[----:B------:R-:W3:Y:S01]  /*15f0*/  SYNCS.PHASECHK.TRANS64.TRYWAIT P0, [UR18+-0x8], R0 ;  /* 0xfffff800ff0075a7 */ /* 0x000ee20008000152 */
[----:B--2---:R-:W-:Y:S01]  /*1600*/  ISETP.GE.AND P1, PT, R2, 0x1, PT ;  /* 0x000000010200780c */ /* 0x004fe20003f26270 */
[----:B-1-34-:R-:W-:-:S12]  /*1610*/  @!P0 BRA `(.L_x_15) ;  /* 0x000000e800a48947 */ /* 0x01afd80003800000 */
.L_x_321:
[----:B------:R3:W-:Y:S01]  /*1620*/  STL [R1+0x6c], RZ ;  /* 0x00006cff01007387 */ /* 0x0007e20000100800 */
[----:B------:R-:W-:Y:S01]  /*1630*/  UMOV UR23, UR4 ;  /* 0x0000000400177c82 */ /* 0x000fe20008000000 */
[----:B------:R-:W-:Y:S01]  /*1640*/  UMOV UR7, URZ ;  /* 0x0000003f00077c82 */ /* 0x000fe20008000000 */
[----:B------:R-:W-:Y:S01]  /*1650*/  UMOV UR8, URZ ;  /* 0x0000003f00087c82 */ /* 0x000fe20008000000 */
[----:B------:R3:W-:Y:S01]  /*1660*/  STL [R1+0x68], RZ ;  /* 0x000068ff01007387 */ /* 0x0007e20000100800 */
[----:B--2---:R-:W-:Y:S01]  /*1670*/  IMAD.MOV.U32 R0, RZ, RZ, RZ ;  /* 0x000000ffff007224 */ /* 0x004fe200078e00ff */
[----:B------:R-:W-:Y:S02]  /*1680*/  CS2R R2, SRZ ;  /* 0x0000000000027805 */ /* 0x000fe4000001ff00 */
[----:B------:R-:W-:Y:S01]  /*1690*/  CS2R R4, SRZ ;  /* 0x0000000000047805 */ /* 0x000fe2000001ff00 */
[----:B------:R3:W-:Y:S01]  /*16a0*/  STL [R1+0x64], RZ ;  /* 0x000064ff01007387 */ /* 0x0007e20000100800 */
[----:B------:R-:W-:-:S02]  /*16b0*/  CS2R R6, SRZ ;  /* 0x0000000000067805 */ /* 0x000fc4000001ff00 */
[----:B------:R-:W-:Y:S02]  /*16c0*/  CS2R R8, SRZ ;  /* 0x0000000000087805 */ /* 0x000fe4000001ff00 */
[----:B0-----:R-:W-:Y:S01]  /*16d0*/  CS2R R10, SRZ ;  /* 0x00000000000a7805 */ /* 0x001fe2000001ff00 */
[----:B------:R3:W-:Y:S01]  /*16e0*/  STL [R1+0x60], RZ ;  /* 0x000060ff01007387 */ /* 0x0007e20000100800 */
[----:B------:R-:W-:Y:S02]  /*16f0*/  CS2R R12, SRZ ;  /* 0x00000000000c7805 */ /* 0x000fe4000001ff00 */
[----:B------:R-:W-:Y:S02]  /*1700*/  CS2R R14, SRZ ;  /* 0x00000000000e7805 */ /* 0x000fe4000001ff00 */
[----:B------:R-:W-:Y:S01]  /*1710*/  CS2R R16, SRZ ;  /* 0x0000000000107805 */ /* 0x000fe2000001ff00 */
[----:B------:R3:W-:Y:S01]  /*1720*/  STL [R1+0x5c], RZ ;  /* 0x00005cff01007387 */ /* 0x0007e20000100800 */
[----:B-1----:R-:W-:-:S02]  /*1730*/  CS2R R18, SRZ ;  /* 0x0000000000127805 */ /* 0x002fc4000001ff00 */
[----:B------:R-:W-:Y:S02]  /*1740*/  CS2R R20, SRZ ;  /* 0x0000000000147805 */ /* 0x000fe4000001ff00 */
[----:B------:R-:W-:Y:S01]  /*1750*/  CS2R R22, SRZ ;  /* 0x0000000000167805 */ /* 0x000fe2000001ff00 */
[----:B------:R3:W-:Y:S01]  /*1760*/  STL [R1+0x58], RZ ;  /* 0x000058ff01007387 */ /* 0x0007e20000100800 */
[----:B------:R-:W-:Y:S02]  /*1770*/  CS2R R152, SRZ ;  /* 0x0000000000987805 */ /* 0x000fe4000001ff00 */
[----:B------:R-:W-:Y:S02]  /*1780*/  CS2R R154, SRZ ;  /* 0x00000000009a7805 */ /* 0x000fe4000001ff00 */
[----:B------:R-:W-:Y:S01]  /*1790*/  CS2R R156, SRZ ;  /* 0x00000000009c7805 */ /* 0x000fe2000001ff00 */
[----:B------:R3:W-:Y:S01]  /*17a0*/  STL [R1+0x54], RZ ;  /* 0x000054ff01007387 */ /* 0x0007e20000100800 */
[----:B------:R-:W-:-:S02]  /*17b0*/  CS2R R158, SRZ ;  /* 0x00000000009e7805 */ /* 0x000fc4000001ff00 */
        /* <DEDUP_REMOVED lines=44> */
[----:B------:R-:W-:Y:S01]  /*1a80*/  CS2R R226, SRZ ;  /* 0x0000000000e27805 */ /* 0x000fe2000001ff00 */
[----:B------:R-:W-:Y:S01]  /*1a90*/  IMAD.MOV.U32 R228, RZ, RZ, RZ ;  /* 0x000000ffffe47224 */ /* 0x000fe200078e00ff */
[----:B------:R3:W-:Y:S01]  /*1aa0*/  STL [R1+0x24], RZ ;  /* 0x000024ff01007387 */ /* 0x0007e20000100800 */
[----:B------:R-:W-:Y:S02]  /*1ab0*/  CS2R R24, SRZ ;  /* 0x0000000000187805 */ /* 0x000fe4000001ff00 */
[----:B------:R-:W-:-:S02]  /*1ac0*/  CS2R R26, SRZ ;  /* 0x00000000001a7805 */ /* 0x000fc4000001ff00 */
[----:B------:R-:W-:Y:S01]  /*1ad0*/  CS2R R28, SRZ ;  /* 0x00000000001c7805 */ /* 0x000fe2000001ff00 */
[----:B------:R3:W-:Y:S01]  /*1ae0*/  STL [R1+0x20], RZ ;  /* 0x000020ff01007387 */ /* 0x0007e20000100800 */
[----:B------:R-:W-:Y:S02]  /*1af0*/  CS2R R30, SRZ ;  /* 0x00000000001e7805 */ /* 0x000fe4000001ff00 */
[----:B------:R-:W-:Y:S02]  /*1b00*/  CS2R R32, SRZ ;  /* 0x0000000000207805 */ /* 0x000fe4000001ff00 */
[----:B------:R-:W-:Y:S01]  /*1b10*/  CS2R R34, SRZ ;  /* 0x0000000000227805 */ /* 0x000fe2000001ff00 */
        /* <DEDUP_REMOVED lines=28> */
[----:B------:R3:W-:Y:S01]  /*1ce0*/  STL [R1], RZ ;  /* 0x000000ff01007387 */ /* 0x0007e20000100800 */
[----:B------:R-:W-:Y:S02]  /*1cf0*/  CS2R R78, SRZ ;  /* 0x00000000004e7805 */ /* 0x000fe4000001ff00 */
[----:B------:R-:W-:Y:S02]  /*1d00*/  CS2R R80, SRZ ;  /* 0x0000000000507805 */ /* 0x000fe4000001ff00 */
[----:B------:R-:W-:Y:S02]  /*1d10*/  CS2R R82, SRZ ;  /* 0x0000000000527805 */ /* 0x000fe4000001ff00 */
[----:B------:R-:W-:Y:S02]  /*1d20*/  CS2R R84, SRZ ;  /* 0x0000000000547805 */ /* 0x000fe4000001ff00 */
[----:B------:R-:W-:-:S02]  /*1d30*/  CS2R R86, SRZ ;  /* 0x0000000000567805 */ /* 0x000fc4000001ff00 */
[----:B------:R-:W-:Y:S02]  /*1d40*/  CS2R R88, SRZ ;  /* 0x0000000000587805 */ /* 0x000fe4000001ff00 */
        /* <DEDUP_REMOVED lines=30> */
[----:B------:R-:W-:Y:S01]  /*1f30*/  CS2R R150, SRZ ;  /* 0x0000000000967805 */ /* 0x000fe2000001ff00 */
[----:B---3--:R-:W-:Y:S06]  /*1f40*/  @!P1 BRA `(.L_x_16) ;  /* 0x0000001000a09947 */ /* 0x008fec0003800000 */
[----:B------:R-:W-:-:S06]  /*1f50*/  UISETP.NE.AND UP0, UPT, UR30, 0x3, UPT ;  /* 0x000000031e00788c */ /* 0x000fcc000bf05270 */
[----:B------:R-:W-:-:S13]  /*1f60*/  PLOP3.LUT P1, PT, PT, PT, UP0, 0x80, 0x0 ;  /* 0x000000000000781c */ /* 0x000fda0003f2f008 */
[----:B------:R-:W-:Y:S05]  /*1f70*/  @!P1 BRA `(.L_x_17) ;  /* 0x0000000000049947 */ /* 0x000fea0003800000 */
[----:B------:R-:W-:Y:S01]  /*1f80*/  BPT.TRAP 0x1 ;  /* 0x000000040000795c */ /* 0x000fe20000300000 */
.L_x_17:
[----:B------:R-:W-:Y:S01]  /*1f90*/  ULEA UR6, UR5, UR22, 0x3 ;  /* 0x0000001605067291 */ /* 0x000fe2000f8e183f */
[----:B------:R-:W-:-:S05]  /*1fa0*/  IMAD.U32 R0, RZ, RZ, UR4 ;  /* 0x00000004ff007e24 */ /* 0x000fca000f8e00ff */
[----:B------:R-:W-:-:S04]  /*1fb0*/  SHF.L.U32 R0, R0, 0x1f, RZ ;  /* 0x0000001f00007819 */ /* 0x000fc800000006ff */
[----:B------:R0:W1:Y:S01]  /*1fc0*/  SYNCS.PHASECHK.TRANS64.TRYWAIT P0, [UR6], R0 ;  /* 0x00000000ff0075a7 */ /* 0x0000620008000146 */
[----:B------:R-:W-:Y:S05]  /*1fd0*/  @!P1 BRA `(.L_x_18) ;  /* 0x0000000000049947 */ /* 0x000fea0003800000 */
[----:B------:R-:W-:Y:S01]  /*1fe0*/  BPT.TRAP 0x1 ;  /* 0x000000040000795c */ /* 0x000fe20000300000 */
.L_x_18:
[----:B-1----:R-:W-:Y:S05]  /*1ff0*/  @P0 BRA `(.L_x_19) ;  /* 0x0000000000080947 */ /* 0x002fea0003800000 */
[----:B------:R-:W1:Y:S02]  /*2000*/  SYNCS.PHASECHK.TRANS64.TRYWAIT P0, [UR6], R0 ;  /* 0x00000000ff0075a7 */ /* 0x000e640008000146 */
[----:B-1----:R-:W-:Y:S05]  /*2010*/  @!P0 BRA `(.L_x_20) ;  /* 0x000000e0003c8947 */ /* 0x002fea0003800000 */
.L_x_19:
[----:B------:R-:W-:Y:S01]  /*2020*/  UIADD3 UR6, UR22, 0x180, URZ ;  /* 0x0000018016067890 */ /* 0x000fe2000fffe03f */
[----:B------:R-:W-:Y:S01]  /*2030*/  WARPGROUP.ARRIVE ;  /* 0x00000000000079c5 */ /* 0x000fe20000000000 */
[----:B------:R-:W-:Y:S01]  /*2040*/  UIADD3 UR7, UR22, 0xc180, URZ ;  /* 0x0000c18016077890 */ /* 0x000fe2000fffe03f */
[----:B------:R2:W-:Y:S01]  /*2050*/  STL [R1+0x6c], RZ ;  /* 0x00006cff01007387 */ /* 0x0005e20000100800 */
[----:B------:R-:W-:Y:S01]  /*2060*/  USHF.R.U32.HI UR6, URZ, 0x4, UR6 ;  /* 0x000000043f067899 */ /* 0x000fe20008011606 */
[----:B01----:R-:W-:Y:S01]  /*2070*/  IMAD.MOV.U32 R0, RZ, RZ, RZ ;  /* 0x000000ffff007224 */ /* 0x003fe200078e00ff */
[----:B------:R-:W-:Y:S01]  /*2080*/  USHF.R.U32.HI UR7, URZ, 0x4, UR7 ;  /* 0x000000043f077899 */ /* 0x000fe20008011607 */
[----:B------:R2:W-:Y:S01]  /*2090*/  STL [R1+0x68], RZ ;  /* 0x000068ff01007387 */ /* 0x0005e20000100800 */
[----:B------:R-:W-:Y:S01]  /*20a0*/  ULOP3.LUT UR6, UR6, 0x3fff, URZ, 0xc0, !UPT ;  /* 0x00003fff06067892 */ /* 0x000fe2000f8ec03f */
[----:B------:R-:W-:Y:S01]  /*20b0*/  CS2R R2, SRZ ;  /* 0x0000000000027805 */ /* 0x000fe2000001ff00 */
[----:B------:R-:W-:Y:S01]  /*20c0*/  ULOP3.LUT UR7, UR7, 0x3fff, URZ, 0xc0, !UPT ;  /* 0x00003fff07077892 */ /* 0x000fe2000f8ec03f */
[----:B------:R2:W-:Y:S01]  /*20d0*/  STL [R1+0x64], RZ ;  /* 0x000064ff01007387 */ /* 0x0005e20000100800 */
[----:B------:R-:W-:Y:S01]  /*20e0*/  ULOP3.LUT UR6, UR6, 0x10000, URZ, 0xfc, !UPT ;  /* 0x0001000006067892 */ /* 0x000fe2000f8efc3f */
[----:B------:R-:W-:Y:S01]  /*20f0*/  CS2R R4, SRZ ;  /* 0x0000000000047805 */ /* 0x000fe2000001ff00 */
[----:B------:R-:W-:Y:S01]  /*2100*/  ULOP3.LUT UR7, UR7, 0x10000, URZ, 0xfc, !UPT ;  /* 0x0001000007077892 */ /* 0x000fe2000f8efc3f */
[----:B------:R2:W-:Y:S01]  /*2110*/  STL [R1+0x60], RZ ;  /* 0x000060ff01007387 */ /* 0x0005e20000100800 */
[----:B------:R-:W-:Y:S01]  /*2120*/  ULEA UR6, UR5, UR6, 0x9 ;  /* 0x0000000605067291 */ /* 0x000fe2000f8e483f */
[----:B------:R-:W-:Y:S01]  /*2130*/  CS2R R6, SRZ ;  /* 0x0000000000067805 */ /* 0x000fe2000001ff00 */
[----:B------:R-:W-:Y:S01]  /*2140*/  ULEA UR7, UR5, UR7, 0xb ;  /* 0x0000000705077291 */ /* 0x000fe2000f8e583f */
[----:B------:R2:W-:Y:S01]  /*2150*/  STL [R1+0x5c], RZ ;  /* 0x00005cff01007387 */ /* 0x0005e20000100800 */
[----:B------:R-:W-:Y:S01]  /*2160*/  UMOV UR9, 0x40000040 ;  /* 0x4000004000097882 */ /* 0x000fe20000000000 */
[----:B------:R-:W-:Y:S01]  /*2170*/  UMOV UR11, 0x40000040 ;  /* 0x40000040000b7882 */ /* 0x000fe20000000000 */
[----:B------:R-:W-:Y:S01]  /*2180*/  CS2R R8, SRZ ;  /* 0x0000000000087805 */ /* 0x000fe2000001ff00 */
[----:B------:R-:W-:Y:S01]  /*2190*/  UMOV UR8, UR6 ;  /* 0x0000000600087c82 */ /* 0x000fe20008000000 */
[----:B------:R2:W-:Y:S01]  /*21a0*/  STL [R1+0x58], RZ ;  /* 0x000058ff01007387 */ /* 0x0005e20000100800 */
[----:B------:R-:W-:Y:S01]  /*21b0*/  UMOV UR10, UR7 ;  /* 0x00000007000a7c82 */ /* 0x000fe20008000000 */
[----:B------:R-:W-:Y:S01]  /*21c0*/  CS2R R10, SRZ ;  /* 0x00000000000a7805 */ /* 0x000fe2000001ff00 */
[----:B------:R-:W-:Y:S01]  /*21d0*/  QGMMA.64x256x32.F32.E4M3.E4M3 R24, gdesc[UR8], RZ, !UPT ;  /* 0x03e00000081879f3 */ /* 0x000fe2000c7008ff */
[----:B------:R-:W-:Y:S01]  /*21e0*/  UIADD3 UR8, UR6, 0x2, URZ ;  /* 0x0000000206087890 */ /* 0x000fe2000fffe03f */
[----:B------:R2:W-:Y:S01]  /*21f0*/  STL [R1+0x54], RZ ;  /* 0x000054ff01007387 */ /* 0x0005e20000100800 */
[----:B------:R-:W-:Y:S01]  /*2200*/  UIADD3 UR10, UR7, 0x2, URZ ;  /* 0x00000002070a7890 */ /* 0x000fe2000fffe03f */
[----:B------:R-:W-:Y:S01]  /*2210*/  CS2R R12, SRZ ;  /* 0x00000000000c7805 */ /* 0x000fe2000001ff00 */
[----:B------:R-:W-:Y:S01]  /*2220*/  UMOV UR9, 0x40000040 ;  /* 0x4000004000097882 */ /* 0x000fe20000000000 */
[----:B------:R-:W-:Y:S01]  /*2230*/  UMOV UR11, 0x40000040 ;  /* 0x40000040000b7882 */ /* 0x000fe20000000000 */
        /* <DEDUP_REMOVED lines=57> */
[----:B------:R-:W-:Y:S01]  /*25d0*/  CS2R R226, SRZ ;  /* 0x0000000000e27805 */ /* 0x000fe2000001ff00 */
[----:B------:R-:W-:-:S02]  /*25e0*/  IMAD.MOV.U32 R228, RZ, RZ, RZ ;  /* 0x000000ffffe47224 */ /* 0x000fc400078e00ff */
[----:B------:R2:W-:Y:S04]  /*25f0*/  STL [R1+0x14], RZ ;  /* 0x000014ff01007387 */ /* 0x0005e80000100800 */
[----:B------:R2:W-:Y:S04]  /*2600*/  STL [R1+0x10], RZ ;  /* 0x000010ff01007387 */ /* 0x0005e80000100800 */
[----:B------:R2:W-:Y:S04]  /*2610*/  STL [R1+0xc], RZ ;  /* 0x00000cff01007387 */ /* 0x0005e80000100800 */
[----:B------:R2:W-:Y:S04]  /*2620*/  STL [R1+0x8], RZ ;  /* 0x000008ff01007387 */ /* 0x0005e80000100800 */
[----:B------:R2:W-:Y:S04]  /*2630*/  STL [R1+0x4], RZ ;  /* 0x000004ff01007387 */ /* 0x0005e80000100800 */
[----:B------:R2:W-:Y:S01]  /*2640*/  STL [R1], RZ ;  /* 0x000000ff01007387 */ /* 0x0005e20000100800 */
[----:B------:R-:W-:Y:S01]  /*2650*/  QGMMA.64x256x32.F32.E4M3.E4M3 R24, gdesc[UR8], R24 ;  /* 0x03e00000081879f3 */ /* 0x000fe20008700818 */
[----:B------:R-:W-:-:S02]  /*2660*/  UIADD3 UR8, UR6, 0x4, URZ ;  /* 0x0000000406087890 */ /* 0x000fc4000fffe03f */
[----:B------:R-:W-:Y:S01]  /*2670*/  UIADD3 UR10, UR7, 0x4, URZ ;  /* 0x00000004070a7890 */ /* 0x000fe2000fffe03f */
[----:B------:R-:W-:Y:S01]  /*2680*/  UMOV UR9, 0x40000040 ;  /* 0x4000004000097882 */ /* 0x000fe20000000000 */
[----:B------:R-:W-:-:S15]  /*2690*/  UMOV UR11, 0x40000040 ;  /* 0x40000040000b7882 */ /* 0x000fde0000000000 */
[----:B------:R-:W-:-:S08]  /*26a0*/  NOP ;  /* 0x0000000000007918 */ /* 0x000fd00000000000 */
[----:B------:R-:W-:Y:S01]  /*26b0*/  QGMMA.64x256x32.F32.E4M3.E4M3 R24, gdesc[UR8], R24 ;  /* 0x03e00000081879f3 */ /* 0x000fe20008700818 */
[----:B------:R-:W-:Y:S02]  /*26c0*/  UIADD3 UR10, UR7, 0x6, URZ ;  /* 0x00000006070a7890 */ /* 0x000fe4000fffe03f */
[----:B------:R-:W-:Y:S01]  /*26d0*/  UIADD3 UR8, UR6, 0x6, URZ ;  /* 0x0000000606087890 */ /* 0x000fe2000fffe03f */
[----:B------:R-:W-:Y:S01]  /*26e0*/  ULDC UR7, c[0x0][0x50c] ;  /* 0x0001430000077ab9 */ /* 0x000fe20000000800 */
[----:B------:R-:W-:Y:S01]  /*26f0*/  UMOV UR9, 0x40000040 ;  /* 0x4000004000097882 */ /* 0x000fe20000000000 */
[----:B------:R-:W-:Y:S01]  /*2700*/  UISETP.NE.AND UP0, UPT, UR7, 0x4, UPT ;  /* 0x000000040700788c */ /* 0x000fe2000bf05270 */
[----:B------:R-:W-:Y:S01]  /*2710*/  UMOV UR11, 0x40000040 ;  /* 0x40000040000b7882 */ /* 0x000fe20000000000 */
[----:B------:R-:W-:Y:S02]  /*2720*/  UMOV UR6, 0x4 ;  /* 0x0000000400067882 */ /* 0x000fe40000000000 */
[----:B------:R-:W-:-:S06]  /*2730*/  USEL UR7, URZ, 0x1, UP0 ;  /* 0x000000013f077887 */ /* 0x000fcc0008000000 */
[----:B------:R-:W-:-:S12]  /*2740*/  ISETP.NE.AND P0, PT, RZ, UR7, PT ;  /* 0x00000007ff007c0c */ /* 0x000fd8000bf05270 */
[----:B------:R-:W-:Y:S01]  /*2750*/  QGMMA.64x256x32.F32.E4M3.E4M3 R24, gdesc[UR8], R24, gsb0 ;  /* 0x03e00000081879f3 */ /* 0x000fe20008000818 */
[----:B--2---:R-:W-:Y:S05]  /*2760*/  @!P0 BRA `(.L_x_21) ;  /* 0x0000000800808947 */ /* 0x004fea0003800000 */
[----:B------:R-:W-:Y:S02]  /*2770*/  WARPGROUP.DEPBAR.LE gsb0, 0x0 ;  /* 0x00008000000079c5 */ /* 0x000fe40000010000 */
[----:B------:R-:W-:-:S01]  /*2780*/  FADD R227, RZ, R25 ;  /* 0x00000019ffe37221 */ /* 0x000fc20000000000 */
[----:B------:R-:W-:Y:S01]  /*2790*/  FADD R228, RZ, R24 ;  /* 0x00000018ffe47221 */ /* 0x000fe20000000000 */
[----:B------:R-:W-:-:S01]  /*27a0*/  FADD R226, RZ, R26 ;  /* 0x0000001affe27221 */ /* 0x000fc20000000000 */
[----:B------:R-:W-:Y:S01]  /*27b0*/  FADD R225, RZ, R27 ;  /* 0x0000001bffe17221 */ /* 0x000fe20000000000 */
[----:B------:R-:W-:-:S01]  /*27c0*/  FADD R224, RZ, R28 ;  /* 0x0000001cffe07221 */ /* 0x000fc20000000000 */
[----:B------:R0:W-:Y:S01]  /*27d0*/  STL [R1+0x98], R227 ;  /* 0x000098e301007387 */ /* 0x0001e20000100800 */
[----:B------:R-:W-:-:S01]  /*27e0*/  FADD R223, RZ, R29 ;  /* 0x0000001dffdf7221 */ /* 0x000fc20000000000 */
[----:B------:R-:W-:Y:S01]  /*27f0*/  FADD R222, RZ, R30 ;  /* 0x0000001effde7221 */ /* 0x000fe20000000000 */
[----:B------:R-:W-:-:S01]  /*2800*/  FADD R221, RZ, R31 ;  /* 0x0000001fffdd7221 */ /* 0x000fc20000000000 */
[----:B------:R-:W-:Y:S01]  /*2810*/  FADD R220, RZ, R32 ;  /* 0x00000020ffdc7221 */ /* 0x000fe20000000000 */
[----:B------:R-:W-:-:S01]  /*2820*/  FADD R219, RZ, R33 ;  /* 0x00000021ffdb7221 */ /* 0x000fc20000000000 */
[----:B------:R-:W-:Y:S01]  /*2830*/  FADD R218, RZ, R34 ;  /* 0x00000022ffda7221 */ /* 0x000fe20000000000 */
[----:B------:R-:W-:-:S01]  /*2840*/  FADD R217, RZ, R35 ;  /* 0x00000023ffd97221 */ /* 0x000fc20000000000 */
[----:B------:R-:W-:Y:S01]  /*2850*/  FADD R216, RZ, R36 ;  /* 0x00000024ffd87221 */ /* 0x000fe20000000000 */
[----:B------:R-:W-:-:S01]  /*2860*/  FADD R215, RZ, R37 ;  /* 0x00000025ffd77221 */ /* 0x000fc20000000000 */
[----:B0-----:R-:W-:Y:S01]  /*2870*/  FADD R227, RZ, R124 ;  /* 0x0000007cffe37221 */ /* 0x001fe20000000000 */
[----:B------:R-:W-:-:S01]  /*2880*/  FADD R214, RZ, R38 ;  /* 0x00000026ffd67221 */ /* 0x000fc20000000000 */
[----:B------:R-:W-:Y:S01]  /*2890*/  FADD R213, RZ, R39 ;  /* 0x00000027ffd57221 */ /* 0x000fe20000000000 */
[----:B------:R-:W-:-:S01]  /*28a0*/  FADD R212, RZ, R40 ;  /* 0x00000028ffd47221 */ /* 0x000fc20000000000 */
[----:B------:R-:W-:Y:S01]  /*28b0*/  FADD R211, RZ, R41 ;  /* 0x00000029ffd37221 */ /* 0x000fe20000000000 */
[----:B------:R0:W-:Y:S01]  /*28c0*/  STL [R1], R227 ;  /* 0x000000e301007387 */ /* 0x0001e20000100800 */
        /* <DEDUP_REMOVED lines=94> */
[----:B0-----:R-:W-:-:S05]  /*2eb0*/  FADD R227, RZ, R131 ;  /* 0x00000083ffe37221 */ /* 0x001fca0000000000 */
[----:B------:R0:W-:Y:S02]  /*2ec0*/  STL [R1+0x1c], R227 ;  /* 0x00001ce301007387 */ /* 0x0001e40000100800 */
        /* <DEDUP_REMOVED lines=39> */
[----:B------:R0:W-:Y:S04]  /*3140*/  STL [R1+0x6c], R227 ;  /* 0x00006ce301007387 */ /* 0x0001e80000100800 */
[----:B0-----:R0:W5:Y:S01]  /*3150*/  LDL.LU R227, [R1+0x98] ;  /* 0x0000980001e37983 */ /* 0x0011620000300800 */
[----:B------:R-:W-:-:S05]  /*3160*/  UMOV UR6, URZ ;  /* 0x0000003f00067c82 */ /* 0x000fca0008000000 */
.L_x_21:
[----:B------:R-:W-:Y:S01]  /*3170*/  UIADD3 UR24, UR5, 0x1, URZ ;  /* 0x0000000105187890 */ /* 0x000fe2000fffe03f */
[----:B------:R-:W-:-:S03]  /*3180*/  UMOV UR8, 0x1 ;  /* 0x0000000100087882 */ /* 0x000fc60000000000 */
[----:B------:R-:W-:-:S04]  /*3190*/  UISETP.NE.AND UP0, UPT, UR24, 0x6, UPT ;  /* 0x000000061800788c */ /* 0x000fc8000bf05270 */
[----:B------:R-:W-:Y:S02]  /*31a0*/  USEL UR23, URZ, 0x1, UP0 ;  /* 0x000000013f177887 */ /* 0x000fe40008000000 */
[----:B------:R-:W-:Y:S02]  /*31b0*/  USEL UR24, UR24, URZ, UP0 ;  /* 0x0000003f18187287 */ /* 0x000fe40008000000 */
[----:B------:R-:W-:-:S12]  /*31c0*/  ULOP3.LUT UR23, UR4, UR23, URZ, 0x3c, !UPT ;  /* 0x0000001704177292 */ /* 0x000fd8000f8e3c3f */
.L_x_16:
[----:B------:R-:W-:-:S06]  /*31d0*/  UISETP.GE.AND UP0, UPT, UR19, 0x1, UPT ;  /* 0x000000011300788c */ /* 0x000fcc000bf06270 */
[----:B------:R-:W-:-:S13]  /*31e0*/  PLOP3.LUT P0, PT, PT, PT, UP0, 0x80, 0x0 ;  /* 0x000000000000781c */ /* 0x000fda0003f0f008 */
[----:B------:R-:W-:Y:S05]  /*31f0*/  @!P0 BRA `(.L_x_22) ;  /* 0x0000001000bc8947 */ /* 0x000fea0003800000 */
[----:B------:R-:W-:Y:S01]  /*3200*/  UMOV UR25, UR19 ;  /* 0x0000001300197c82 */ /* 0x000fe20008000000 */
[----:B------:R-:W-:Y:S01]  /*3210*/  UMOV UR33, UR5 ;  /* 0x0000000500217c82 */ /* 0x000fe20008000000 */
[----:B------:R-:W-:-:S05]  /*3220*/  ULDC UR35, c[0x0][0x50c] ;  /* 0x0001430000237ab9 */ /* 0x000fca0000000800 */
.L_x_30:
[----:B------:R-:W-:-:S06]  /*3230*/  UISETP.NE.AND UP0, UPT, UR30, 0x3, UPT ;  /* 0x000000031e00788c */ /* 0x000fcc000bf05270 */
[----:B------:R-:W-:-:S13]  /*3240*/  PLOP3.LUT P1, PT, PT, PT, UP0, 0x80, 0x0 ;  /* 0x000000000000781c */ /* 0x000fda0003f2f008 */
[----:B-1---5:R-:W-:Y:S05]  /*3250*/  @!P1 BRA `(.L_x_23) ;  /* 0x0000000000049947 */ /* 0x022fea0003800000 */
[----:B------:R-:W-:Y:S01]  /*3260*/  BPT.TRAP 0x1 ;  /* 0x000000040000795c */ /* 0x000fe20000300000 */
.L_x_23:
[----:B------:R-:W-:Y:S01]  /*3270*/  ULEA UR9, UR24, UR22, 0x3 ;  /* 0x0000001618097291 */ /* 0x000fe2000f8e183f */
[----:B------:R-:W-:-:S05]  /*3280*/  IMAD.U32 R229, RZ, RZ, UR23 ;  /* 0x00000017ffe57e24 */ /* 0x000fca000f8e00ff */
[----:B------:R-:W-:-:S04]  /*3290*/  SHF.L.U32 R229, R229, 0x1f, RZ ;  /* 0x0000001fe5e57819 */ /* 0x000fc800000006ff */
[----:B------:R1:W2:Y:S01]  /*32a0*/  SYNCS.PHASECHK.TRANS64.TRYWAIT P0, [UR9], R229 ;  /* 0x000000e5ff0075a7 */ /* 0x0002a20008000149 */
[----:B------:R-:W-:Y:S05]  /*32b0*/  @!P1 BRA `(.L_x_24) ;  /* 0x0000000000049947 */ /* 0x000fea0003800000 */
[----:B------:R-:W-:Y:S01]  /*32c0*/  BPT.TRAP 0x1 ;  /* 0x000000040000795c */ /* 0x000fe20000300000 */
.L_x_24:
[----:B--2---:R-:W-:Y:S05]  /*32d0*/  @P0 BRA `(.L_x_25) ;  /* 0x0000000000080947 */ /* 0x004fea0003800000 */
[----:B------:R-:W2:Y:S02]  /*32e0*/  SYNCS.PHASECHK.TRANS64.TRYWAIT P0, [UR9], R229 ;  /* 0x000000e5ff0075a7 */ /* 0x000ea40008000149 */
[----:B--2---:R-:W-:Y:S05]  /*32f0*/  @!P0 BRA `(.L_x_26) ;  /* 0x000000cc009c8947 */ /* 0x004fea0003800000 */
.L_x_25:
[----:B------:R-:W-:Y:S01]  /*3300*/  UIADD3 UR9, UR22, 0x180, URZ ;  /* 0x0000018016097890 */ /* 0x000fe2000fffe03f */
[----:B------:R-:W-:Y:S01]  /*3310*/  WARPGROUP.ARRIVE ;  /* 0x00000000000079c5 */ /* 0x000fe20000000000 */
[----:B------:R-:W-:Y:S02]  /*3320*/  UIADD3 UR10, UR22, 0xc180, URZ ;  /* 0x0000c180160a7890 */ /* 0x000fe4000fffe03f */
[----:B------:R-:W-:Y:S02]  /*3330*/  USHF.R.U32.HI UR9, URZ, 0x4, UR9 ;  /* 0x000000043f097899 */ /* 0x000fe40008011609 */
[----:B------:R-:W-:Y:S02]  /*3340*/  USHF.R.U32.HI UR10, URZ, 0x4, UR10 ;  /* 0x000000043f0a7899 */ /* 0x000fe4000801160a */
[----:B------:R-:W-:Y:S02]  /*3350*/  UISETP.NE.AND UP0, UPT, UR7, URZ, UPT ;  /* 0x0000003f0700728c */ /* 0x000fe4000bf05270 */
[----:B------:R-:W-:-:S02]  /*3360*/  ULOP3.LUT UR9, UR9, 0x3fff, URZ, 0xc0, !UPT ;  /* 0x00003fff09097892 */ /* 0x000fc4000f8ec03f */
[----:B------:R-:W-:Y:S02]  /*3370*/  ULOP3.LUT UR10, UR10, 0x3fff, URZ, 0xc0, !UPT ;  /* 0x00003fff0a0a7892 */ /* 0x000fe4000f8ec03f */
[----:B------:R-:W-:Y:S02]  /*3380*/  USEL UR8, UR8, URZ, !UP0 ;  /* 0x0000003f08087287 */ /* 0x000fe4000c000000 */
[----:B------:R-:W-:Y:S02]  /*3390*/  ULOP3.LUT UR7, UR9, 0x10000, URZ, 0xfc, !UPT ;  /* 0x0001000009077892 */ /* 0x000fe4000f8efc3f */
[----:B------:R-:W-:Y:S02]  /*33a0*/  ULOP3.LUT UR10, UR10, 0x10000, URZ, 0xfc, !UPT ;  /* 0x000100000a0a7892 */ /* 0x000fe4000f8efc3f */
[----:B------:R-:W-:Y:S02]  /*33b0*/  UISETP.NE.U32.AND UP0, UPT, UR8, URZ, UPT ;  /* 0x0000003f0800728c */ /* 0x000fe4000bf05070 */
[----:B------:R-:W-:-:S02]  /*33c0*/  ULEA UR7, UR24, UR7, 0x9 ;  /* 0x0000000718077291 */ /* 0x000fc4000f8e483f */
[----:B------:R-:W-:Y:S01]  /*33d0*/  ULEA UR34, UR24, UR10, 0xb ;  /* 0x0000000a18227291 */ /* 0x000fe2000f8e583f */
[----:B------:R-:W-:Y:S01]  /*33e0*/  UMOV UR9, 0x40000040 ;  /* 0x4000004000097882 */ /* 0x000fe20000000000 */
[----:B------:R-:W-:Y:S01]  /*33f0*/  UMOV UR11, 0x40000040 ;  /* 0x40000040000b7882 */ /* 0x000fe20000000000 */
[----:B------:R-:W-:Y:S02]  /*3400*/  UIADD3 UR6, UR6, 0x4, URZ ;  /* 0x0000000406067890 */ /* 0x000fe4000fffe03f */
[----:B------:R-:W-:Y:S02]  /*3410*/  UMOV UR8, UR7 ;  /* 0x0000000700087c82 */ /* 0x000fe40008000000 */
[----:B------:R-:W-:Y:S02]  /*3420*/  UMOV UR10, UR34 ;  /* 0x00000022000a7c82 */ /* 0x000fe40008000000 */
[----:B------:R-:W-:Y:S01]  /*3430*/  QGMMA.64x256x32.F32.E4M3.E4M3 R24, gdesc[UR8], R24, UP0 ;  /* 0x03e00000081879f3 */ /* 0x000fe2000bf00818 */
[----:B------:R-:W-:-:S02]  /*3440*/  UIADD3 UR8, UR7, 0x2, URZ ;  /* 0x0000000207087890 */ /* 0x000fc4000fffe03f */
[----:B------:R-:W-:Y:S01]  /*3450*/  UIADD3 UR10, UR34, 0x2, URZ ;  /* 0x00000002220a7890 */ /* 0x000fe2000fffe03f */
[----:B------:R-:W-:Y:S01]  /*3460*/  UMOV UR9, 0x40000040 ;  /* 0x4000004000097882 */ /* 0x000fe20000000000 */
[----:B------:R-:W-:Y:S01]  /*3470*/  UMOV UR11, 0x40000040 ;  /* 0x40000040000b7882 */ /* 0x000fe20000000000 */
[----:B------:R-:W-:-:S15]  /*3480*/  UISETP.NE.AND UP0, UPT, UR6, UR35, UPT ;  /* 0x000000230600728c */ /* 0x000fde000bf05270 */
[----:B------:R-:W-:-:S07]  /*3490*/  NOP ;  /* 0x0000000000007918 */ /* 0x000fce0000000000 */
[----:B------:R-:W-:Y:S01]  /*34a0*/  QGMMA.64x256x32.F32.E4M3.E4M3 R24, gdesc[UR8], R24 ;  /* 0x03e00000081879f3 */ /* 0x000fe20008700818 */
[----:B------:R-:W-:Y:S02]  /*34b0*/  UIADD3 UR8, UR7, 0x4, URZ ;  /* 0x0000000407087890 */ /* 0x000fe4000fffe03f */
[----:B------:R-:W-:Y:S01]  /*34c0*/  UIADD3 UR10, UR34, 0x4, URZ ;  /* 0x00000004220a7890 */ /* 0x000fe2000fffe03f */
[----:B------:R-:W-:Y:S01]  /*34d0*/  UMOV UR9, 0x40000040 ;  /* 0x4000004000097882 */ /* 0x000fe20000000000 */
[----:B------:R-:W-:-:S15]  /*34e0*/  UMOV UR11, 0x40000040 ;  /* 0x40000040000b7882 */ /* 0x000fde0000000000 */
[----:B------:R-:W-:-:S08]  /*34f0*/  NOP ;  /* 0x0000000000007918 */ /* 0x000fd00000000000 */
[----:B------:R-:W-:Y:S01]  /*3500*/  QGMMA.64x256x32.F32.E4M3.E4M3 R24, gdesc[UR8], R24 ;  /* 0x03e00000081879f3 */ /* 0x000fe20008700818 */
[----:B------:R-:W-:Y:S02]  /*3510*/  UIADD3 UR8, UR7, 0x6, URZ ;  /* 0x0000000607087890 */ /* 0x000fe4000fffe03f */
[----:B------:R-:W-:Y:S01]  /*3520*/  UIADD3 UR10, UR34, 0x6, URZ ;  /* 0x00000006220a7890 */ /* 0x000fe2000fffe03f */
[----:B------:R-:W-:Y:S01]  /*3530*/  UMOV UR9, 0x40000040 ;  /* 0x4000004000097882 */ /* 0x000fe20000000000 */
[----:B------:R-:W-:Y:S01]  /*3540*/  UMOV UR11, 0x40000040 ;  /* 0x40000040000b7882 */ /* 0x000fe20000000000 */
[----:B------:R-:W-:-:S06]  /*3550*/  USEL UR7, URZ, 0x1, UP0 ;  /* 0x000000013f077887 */ /* 0x000fcc0008000000 */
[----:B------:R-:W-:-:S15]  /*3560*/  ISETP.NE.AND P0, PT, RZ, UR7, PT ;  /* 0x00000007ff007c0c */ /* 0x000fde000bf05270 */
[----:B------:R-:W-:-:S01]  /*3570*/  NOP ;  /* 0x0000000000007918 */ /* 0x000fc20000000000 */
[----:B------:R-:W-:Y:S03]  /*3580*/  QGMMA.64x256x32.F32.E4M3.E4M3 R24, gdesc[UR8], R24, gsb0 ;  /* 0x03e00000081879f3 */ /* 0x000fe60008000818 */
[----:B------:R-:W-:Y:S02]  /*3590*/  WARPGROUP.DEPBAR.LE gsb0, 0x1 ;  /* 0x00008000000079c5 */ /* 0x000fe40000010100 */
[----:B------:R-:W-:Y:S05]  /*35a0*/  @!P0 BRA `(.L_x_27) ;  /* 0x0000000c00708947 */ /* 0x000fea0003800000 */
[----:B------:R-:W-:Y:S02]  /*35b0*/  WARPGROUP.DEPBAR.LE gsb0, 0x0 ;  /* 0x00008000000079c5 */ /* 0x000fe40000010000 */
[----:B-----5:R-:W-:-:S01]  /*35c0*/  FADD R227, R25, R227 ;  /* 0x000000e319e37221 */ /* 0x020fc20000000000 */
[----:B------:R-:W-:Y:S01]  /*35d0*/  FADD R226, R26, R226 ;  /* 0x000000e21ae27221 */ /* 0x000fe20000000000 */
[----:B------:R-:W-:-:S01]  /*35e0*/  FADD R225, R27, R225 ;  /* 0x000000e11be17221 */ /* 0x000fc20000000000 */
[----:B------:R-:W-:Y:S01]  /*35f0*/  FADD R224, R28, R224 ;  /* 0x000000e01ce07221 */ /* 0x000fe20000000000 */
[----:B------:R-:W-:-:S01]  /*3600*/  FADD R223, R29, R223 ;  /* 0x000000df1ddf7221 */ /* 0x000fc20000000000 */
[----:B------:R2:W-:Y:S01]  /*3610*/  STL [R1+0x98], R227 ;  /* 0x000098e301007387 */ /* 0x0005e20000100800 */
[----:B------:R-:W-:-:S01]  /*3620*/  FADD R222, R30, R222 ;  /* 0x000000de1ede7221 */ /* 0x000fc20000000000 */
[----:B------:R-:W-:Y:S01]  /*3630*/  FADD R221, R31, R221 ;  /* 0x000000dd1fdd7221 */ /* 0x000fe20000000000 */
[----:B------:R-:W-:-:S01]  /*3640*/  FADD R220, R32, R220 ;  /* 0x000000dc20dc7221 */ /* 0x000fc20000000000 */
[----:B------:R-:W-:Y:S01]  /*3650*/  FADD R219, R33, R219 ;  /* 0x000000db21db7221 */ /* 0x000fe20000000000 */
[----:B------:R-:W-:-:S01]  /*3660*/  FADD R218, R34, R218 ;  /* 0x000000da22da7221 */ /* 0x000fc20000000000 */
[----:B------:R-:W-:Y:S01]  /*3670*/  FADD R217, R35, R217 ;  /* 0x000000d923d97221 */ /* 0x000fe20000000000 */
[----:B------:R-:W-:-:S01]  /*3680*/  FADD R216, R36, R216 ;  /* 0x000000d824d87221 */ /* 0x000fc20000000000 */
[----:B------:R-:W-:Y:S01]  /*3690*/  FADD R215, R37, R215 ;  /* 0x000000d725d77221 */ /* 0x000fe20000000000 */
[----:B------:R-:W-:-:S01]  /*36a0*/  FADD R214, R38, R214 ;  /* 0x000000d626d67221 */ /* 0x000fc20000000000 */
[----:B--2---:R-:W2:Y:S01]  /*36b0*/  LDL.LU R227, [R1+0x28] ;  /* 0x0000280001e37983 */ /* 0x004ea20000300800 */
[----:B------:R-:W-:-:S01]  /*36c0*/  FADD R213, R39, R213 ;  /* 0x000000d527d57221 */ /* 0x000fc20000000000 */
[----:B------:R-:W-:Y:S01]  /*36d0*/  FADD R212, R40, R212 ;  /* 0x000000d428d47221 */ /* 0x000fe20000000000 */
[----:B------:R-:W-:-:S01]  /*36e0*/  FADD R211, R41, R211 ;  /* 0x000000d329d37221 */ /* 0x000fc20000000000 */
[----:B------:R3:W-:Y:S01]  /*36f0*/  STL [R1+0x9c], R226 ;  /* 0x00009ce201007387 */ /* 0x0007e20000100800 */
[----:B------:R-:W-:-:S03]  /*3700*/  FADD R228, R24, R228 ;  /* 0x000000e418e47221 */ /* 0x000fc60000000000 */
[----:B---3--:R-:W3:Y:S04]  /*3710*/  LDL.LU R226, [R1+0x24] ;  /* 0x0000240001e27983 */ /* 0x008ee80000300800 */
[----:B------:R4:W-:Y:S04]  /*3720*/  STL [R1+0xa0], R225 ;  /* 0x0000a0e101007387 */ /* 0x0009e80000100800 */
[----:B----4-:R-:W4:Y:S04]  /*3730*/  LDL.LU R225, [R1+0x20] ;  /* 0x0000200001e17983 */ /* 0x010f280000300800 */
[----:B------:R0:W-:Y:S04]  /*3740*/  STL [R1+0xa4], R224 ;  /* 0x0000a4e001007387 */ /* 0x0001e80000100800 */
[----:B0-----:R-:W4:Y:S04]  /*3750*/  LDL.LU R224, [R1+0x1c] ;  /* 0x00001c0001e07983 */ /* 0x001f280000300800 */
        /* <DEDUP_REMOVED lines=13> */
[----:B0-----:R-:W4:Y:S04]  /*3830*/  LDL.LU R217, [R1] ;  /* 0x0000000001d97983 */ /* 0x001f280000300800 */
[----:B------:R-:W-:Y:S04]  /*3840*/  STL [R1+0xc4], R216 ;  /* 0x0000c4d801007387 */ /* 0x000fe80000100800 */
[----:B------:R-:W-:Y:S04]  /*3850*/  STL [R1+0xc8], R215 ;  /* 0x0000c8d701007387 */ /* 0x000fe80000100800 */
[----:B------:R-:W-:Y:S04]  /*3860*/  STL [R1+0xcc], R214 ;  /* 0x0000ccd601007387 */ /* 0x000fe80000100800 */
[----:B------:R-:W-:Y:S04]  /*3870*/  STL [R1+0xd0], R213 ;  /* 0x0000d0d501007387 */ /* 0x000fe80000100800 */
[----:B------:R-:W-:Y:S04]  /*3880*/  STL [R1+0xd4], R212 ;  /* 0x0000d4d401007387 */ /* 0x000fe80000100800 */
[----:B------:R0:W-:Y:S01]  /*3890*/  STL [R1+0xd8], R211 ;  /* 0x0000d8d301007387 */ /* 0x0001e20000100800 */
[----:B--2---:R-:W-:-:S01]  /*38a0*/  FADD R227, R134, R227 ;  /* 0x000000e386e37221 */ /* 0x004fc20000000000 */
[----:B---3--:R-:W-:Y:S01]  /*38b0*/  FADD R226, R133, R226 ;  /* 0x000000e285e27221 */ /* 0x008fe20000000000 */
[----:B----4-:R-:W-:-:S01]  /*38c0*/  FADD R225, R132, R225 ;  /* 0x000000e184e17221 */ /* 0x010fc20000000000 */
[----:B------:R-:W-:Y:S01]  /*38d0*/  FADD R224, R131, R224 ;  /* 0x000000e083e07221 */ /* 0x000fe20000000000 */
[----:B------:R-:W-:-:S01]  /*38e0*/  FADD R223, R130, R223 ;  /* 0x000000df82df7221 */ /* 0x000fc20000000000 */
[----:B------:R-:W-:Y:S01]  /*38f0*/  FADD R222, R129, R222 ;  /* 0x000000de81de7221 */ /* 0x000fe20000000000 */
[----:B------:R-:W-:-:S01]  /*3900*/  FADD R221, R128, R221 ;  /* 0x000000dd80dd7221 */ /* 0x000fc20000000000 */
[----:B------:R-:W-:Y:S01]  /*3910*/  FADD R220, R127, R220 ;  /* 0x000000dc7fdc7221 */ /* 0x000fe20000000000 */
[----:B------:R-:W-:-:S01]  /*3920*/  FADD R219, R126, R219 ;  /* 0x000000db7edb7221 */ /* 0x000fc20000000000 */
[----:B------:R-:W-:Y:S01]  /*3930*/  FADD R218, R125, R218 ;  /* 0x000000da7dda7221 */ /* 0x000fe20000000000 */
[----:B------:R-:W-:-:S05]  /*3940*/  FADD R217, R124, R217 ;  /* 0x000000d97cd97221 */ /* 0x000fca0000000000 */
[----:B------:R2:W-:Y:S04]  /*3950*/  STL [R1], R217 ;  /* 0x000000d901007387 */ /* 0x0005e80000100800 */
[----:B------:R3:W-:Y:S04]  /*3960*/  STL [R1+0x4], R218 ;  /* 0x000004da01007387 */ /* 0x0007e80000100800 */
[----:B------:R4:W-:Y:S04]  /*3970*/  STL [R1+0x8], R219 ;  /* 0x000008db01007387 */ /* 0x0009e80000100800 */
[----:B------:R1:W-:Y:S04]  /*3980*/  STL [R1+0xc], R220 ;  /* 0x00000cdc01007387 */ /* 0x0003e80000100800 */
[----:B------:R1:W-:Y:S04]  /*3990*/  STL [R1+0x10], R221 ;  /* 0x000010dd01007387 */ /* 0x0003e80000100800 */
[----:B------:R1:W-:Y:S04]  /*39a0*/  STL [R1+0x14], R222 ;  /* 0x000014de01007387 */ /* 0x0003e80000100800 */
[----:B------:R1:W-:Y:S04]  /*39b0*/  STL [R1+0x18], R223 ;  /* 0x000018df01007387 */ /* 0x0003e80000100800 */
[----:B------:R1:W-:Y:S04]  /*39c0*/  STL [R1+0x1c], R224 ;  /* 0x00001ce001007387 */ /* 0x0003e80000100800 */
[----:B0-----:R-:W4:Y:S04]  /*39d0*/  LDL.LU R211, [R1+0x2c] ;  /* 0x00002c0001d37983 */ /* 0x001f280000300800 */
[----:B------:R0:W-:Y:S04]  /*39e0*/  STL [R1+0x20], R225 ;  /* 0x000020e101007387 */ /* 0x0001e80000100800 */
[----:B------:R-:W4:Y:S04]  /*39f0*/  LDL.LU R212, [R1+0x30] ;  /* 0x0000300001d47983 */ /* 0x000f280000300800 */
[----:B------:R0:W-:Y:S04]  /*3a00*/  STL [R1+0x24], R226 ;  /* 0x000024e201007387 */ /* 0x0001e80000100800 */
[----:B------:R-:W4:Y:S04]  /*3a10*/  LDL.LU R213, [R1+0x34] ;  /* 0x0000340001d57983 */ /* 0x000f280000300800 */
[----:B------:R0:W-:Y:S04]  /*3a20*/  STL [R1+0x28], R227 ;  /* 0x000028e301007387 */ /* 0x0001e80000100800 */
[----:B------:R-:W4:Y:S04]  /*3a30*/  LDL.LU R214, [R1+0x38] ;  /* 0x0000380001d67983 */ /* 0x000f280000300800 */
[----:B------:R-:W4:Y:S04]  /*3a40*/  LDL.LU R215, [R1+0x3c] ;  /* 0x00003c0001d77983 */ /* 0x000f280000300800 */
[----:B------:R-:W4:Y:S04]  /*3a50*/  LDL.LU R216, [R1+0x40] ;  /* 0x0000400001d87983 */ /* 0x000f280000300800 */
[----:B--2---:R-:W2:Y:S04]  /*3a60*/  LDL.LU R217, [R1+0x44] ;  /* 0x0000440001d97983 */ /* 0x004ea80000300800 */
[----:B---3--:R-:W3:Y:S04]  /*3a70*/  LDL.LU R218, [R1+0x48] ;  /* 0x0000480001da7983 */ /* 0x008ee80000300800 */
[----:B----4-:R-:W4:Y:S04]  /*3a80*/  LDL.LU R219, [R1+0x4c] ;  /* 0x00004c0001db7983 */ /* 0x010f280000300800 */
[----:B-1----:R-:W4:Y:S04]  /*3a90*/  LDL.LU R220, [R1+0x50] ;  /* 0x0000500001dc7983 */ /* 0x002f280000300800 */
[----:B------:R-:W4:Y:S04]  /*3aa0*/  LDL.LU R221, [R1+0x54] ;  /* 0x0000540001dd7983 */ /* 0x000f280000300800 */
[----:B------:R-:W4:Y:S04]  /*3ab0*/  LDL.LU R222, [R1+0x58] ;  /* 0x0000580001de7983 */ /* 0x000f280000300800 */
[----:B------:R-:W4:Y:S04]  /*3ac0*/  LDL.LU R223, [R1+0x5c] ;  /* 0x00005c0001df7983 */ /* 0x000f280000300800 */
[----:B------:R-:W4:Y:S04]  /*3ad0*/  LDL.LU R224, [R1+0x60] ;  /* 0x0000600001e07983 */ /* 0x000f280000300800 */
[----:B0-----:R-:W4:Y:S04]  /*3ae0*/  LDL.LU R225, [R1+0x64] ;  /* 0x0000640001e17983 */ /* 0x001f280000300800 */
[----:B------:R-:W4:Y:S04]  /*3af0*/  LDL.LU R226, [R1+0x68] ;  /* 0x0000680001e27983 */ /* 0x000f280000300800 */
[----:B------:R-:W4:Y:S01]  /*3b00*/  LDL.LU R227, [R1+0x6c] ;  /* 0x00006c0001e37983 */ /* 0x000f220000300800 */
[----:B------:R-:W-:-:S05]  /*3b10*/  FADD R211, R135, R211 ;  /* 0x000000d387d37221 */ /* 0x000fca0000000000 */
[----:B------:R0:W-:Y:S01]  /*3b20*/  STL [R1+0x2c], R211 ;  /* 0x00002cd301007387 */ /* 0x0001e20000100800 */
[----:B------:R-:W-:-:S03]  /*3b30*/  FADD R212, R136, R212 ;  /* 0x000000d488d47221 */ /* 0x000fc60000000000 */
[----:B0-----:R0:W5:Y:S01]  /*3b40*/  LDL.LU R211, [R1+0xd8] ;  /* 0x0000d80001d37983 */ /* 0x0011620000300800 */
[----:B------:R-:W-:-:S03]  /*3b50*/  FADD R213, R137, R213 ;  /* 0x000000d589d57221 */ /* 0x000fc60000000000 */
[----:B------:R1:W-:Y:S01]  /*3b60*/  STL [R1+0x30], R212 ;  /* 0x000030d401007387 */ /* 0x0003e20000100800 */
[----:B------:R-:W-:-:S01]  /*3b70*/  FADD R214, R138, R214 ;  /* 0x000000d68ad67221 */ /* 0x000fc20000000000 */
[----:B------:R-:W-:Y:S02]  /*3b80*/  FADD R215, R139, R215 ;  /* 0x000000d78bd77221 */ /* 0x000fe40000000000 */
[----:B-1----:R0:W5:Y:S01]  /*3b90*/  LDL.LU R212, [R1+0xd4] ;  /* 0x0000d40001d47983 */ /* 0x0021620000300800 */
[----:B------:R-:W-:-:S03]  /*3ba0*/  FADD R216, R140, R216 ;  /* 0x000000d88cd87221 */ /* 0x000fc60000000000 */
[----:B------:R1:W-:Y:S01]  /*3bb0*/  STL [R1+0x34], R213 ;  /* 0x000034d501007387 */ /* 0x0003e20000100800 */
[----:B--2---:R-:W-:-:S03]  /*3bc0*/  FADD R217, R141, R217 ;  /* 0x000000d98dd97221 */ /* 0x004fc60000000000 */
[----:B-1----:R0:W5:Y:S01]  /*3bd0*/  LDL.LU R213, [R1+0xd0] ;  /* 0x0000d00001d57983 */ /* 0x0021620000300800 */
[----:B---3--:R-:W-:-:S03]  /*3be0*/  FADD R218, R142, R218 ;  /* 0x000000da8eda7221 */ /* 0x008fc60000000000 */
[----:B------:R1:W-:Y:S01]  /*3bf0*/  STL [R1+0x38], R214 ;  /* 0x000038d601007387 */ /* 0x0003e20000100800 */
[----:B----4-:R-:W-:-:S01]  /*3c00*/  FADD R219, R143, R219 ;  /* 0x000000db8fdb7221 */ /* 0x010fc20000000000 */
[----:B------:R-:W-:Y:S02]  /*3c10*/  FADD R220, R144, R220 ;  /* 0x000000dc90dc7221 */ /* 0x000fe40000000000 */
[----:B-1----:R0:W5:Y:S04]  /*3c20*/  LDL.LU R214, [R1+0xcc] ;  /* 0x0000cc0001d67983 */ /* 0x0021680000300800 */
[----:B------:R1:W-:Y:S01]  /*3c30*/  STL [R1+0x3c], R215 ;  /* 0x00003cd701007387 */ /* 0x0003e20000100800 */
[----:B------:R-:W-:-:S01]  /*3c40*/  FADD R221, R145, R221 ;  /* 0x000000dd91dd7221 */ /* 0x000fc20000000000 */
[----:B------:R-:W-:-:S02]  /*3c50*/  FADD R222, R146, R222 ;  /* 0x000000de92de7221 */ /* 0x000fc40000000000 */
[----:B-1----:R0:W5:Y:S04]  /*3c60*/  LDL.LU R215, [R1+0xc8] ;  /* 0x0000c80001d77983 */ /* 0x0021680000300800 */
[----:B------:R1:W-:Y:S01]  /*3c70*/  STL [R1+0x40], R216 ;  /* 0x000040d801007387 */ /* 0x0003e20000100800 */
[----:B------:R-:W-:-:S03]  /*3c80*/  FADD R223, R147, R223 ;  /* 0x000000df93df7221 */ /* 0x000fc60000000000 */
        /* <DEDUP_REMOVED lines=13> */
[----:B------:R1:W-:Y:S04]  /*3d60*/  STL [R1+0x54], R221 ;  /* 0x000054dd01007387 */ /* 0x0003e80000100800 */
        /* <DEDUP_REMOVED lines=12> */
[----:B-1----:R0:W5:Y:S01]  /*3e30*/  LDL.LU R227, [R1+0x98] ;  /* 0x0000980001e37983 */ /* 0x0021620000300800 */
        /* <DEDUP_REMOVED lines=82> */
[----:B0-----:R-:W-:-:S06]  /*4360*/  UMOV UR6, URZ ;  /* 0x0000003f00067c82 */ /* 0x001fcc0008000000 */
.L_x_27:
[----:B------:R-:W-:Y:S05]  /*4370*/  @!P1 BRA `(.L_x_28) ;  /* 0x0000000000049947 */ /* 0x000fea0003800000 */
[----:B------:R-:W-:Y:S01]  /*4380*/  BPT.TRAP 0x1 ;  /* 0x000000040000795c */ /* 0x000fe20000300000 */
.L_x_28:
[----:B------:R-:W-:Y:S02]  /*4390*/  UISETP.GT.U32.AND UP0, UPT, UR15, 0x1, UPT ;  /* 0x000000010f00788c */ /* 0x000fe4000bf04070 */
[----:B------:R-:W-:-:S04]  /*43a0*/  ULEA UR8, UR33, UR22, 0x3 ;  /* 0x0000001621087291 */ /* 0x000fc8000f8e183f */
[----:B------:R-:W-:Y:S01]  /*43b0*/  UIADD3 UR8, UR8, 0x30, URZ ;  /* 0x0000003008087890 */ /* 0x000fe2000fffe03f */
[----:B------:R-:W-:-:S03]  /*43c0*/  PLOP3.LUT P0, PT, PT, PT, UP0, 0x80, 0x0 ;  /* 0x000000000000781c */ /* 0x000fc60003f0f008 */
[----:B------:R-:W-:-:S09]  /*43d0*/  UPRMT UR8, URZ, 0x654, UR8 ;  /* 0x000006543f087896 */ /* 0x000fd20008000008 */
[----:B------:R-:W-:Y:S01]  /*43e0*/  SYNCS.ARRIVE.TRANS64.RED.A1T0 RZ, [UR8], RZ ;  /* 0x000000ffffff79a7 */ /* 0x000fe20008100408 */
[----:B------:R-:W-:Y:S05]  /*43f0*/  @P0 BRA `(.L_x_29) ;  /* 0x0000000000040947 */ /* 0x000fea0003800000 */
[----:B------:R-:W-:Y:S01]  /*4400*/  BPT.TRAP 0x1 ;  /* 0x000000040000795c */ /* 0x000fe20000300000 */
.L_x_29:
[----:B------:R-:W-:Y:S02]  /*4410*/  UISETP.GT.AND UP2, UPT, UR25, 0x1, UPT ;  /* 0x000000011900788c */ /* 0x000fe4000bf44270 */
[----:B------:R-:W-:Y:S02]  /*4420*/  UIADD3 UR24, UR24, 0x1, URZ ;  /* 0x0000000118187890 */ /* 0x000fe4000fffe03f */
[----:B------:R-:W-:Y:S02]  /*4430*/  UIADD3 UR33, UR33, 0x1, URZ ;  /* 0x0000000121217890 */ /* 0x000fe4000fffe03f */
[----:B------:R-:W-:Y:S01]  /*4440*/  PLOP3.LUT P0, PT, PT, PT, UP2, 0x80, 0x0 ;  /* 0x000000000000781c */ /* 0x000fe20003f0f028 */
[----:B------:R-:W-:Y:S02]  /*4450*/  UISETP.NE.AND UP0, UPT, UR24, 0x6, UPT ;  /* 0x000000061800788c */ /* 0x000fe4000bf05270 */
[----:B------:R-:W-:Y:S02]  /*4460*/  UIADD3 UR9, UR25, -0x1, URZ ;  /* 0xffffffff19097890 */ /* 0x000fe4000fffe03f */
[----:B------:R-:W-:-:S02]  /*4470*/  USEL UR8, URZ, 0x1, UP0 ;  /* 0x000000013f087887 */ /* 0x000fc40008000000 */
[----:B------:R-:W-:Y:S02]  /*4480*/  UISETP.NE.AND UP1, UPT, UR33, 0x6, UPT ;  /* 0x000000062100788c */ /* 0x000fe4000bf25270 */
[----:B------:R-:W-:Y:S02]  /*4490*/  ULOP3.LUT UR23, UR23, UR8, URZ, 0x3c, !UPT ;  /* 0x0000000817177292 */ /* 0x000fe4000f8e3c3f */
[----:B------:R-:W-:Y:S02]  /*44a0*/  USEL UR24, UR24, URZ, UP0 ;  /* 0x0000003f18187287 */ /* 0x000fe40008000000 */
[----:B------:R-:W-:Y:S01]  /*44b0*/  USEL UR33, UR33, URZ, UP1 ;  /* 0x0000003f21217287 */ /* 0x000fe20008800000 */
[----:B------:R-:W-:Y:S01]  /*44c0*/  UMOV UR8, 0x1 ;  /* 0x0000000100087882 */ /* 0x000fe20000000000 */
[----:B------:R-:W-:Y:S01]  /*44d0*/  UMOV UR25, UR9 ;  /* 0x0000000900197c82 */ /* 0x000fe20008000000 */
[----:B------:R-:W-:Y:S09]  /*44e0*/  @P0 BRA `(.L_x_30) ;  /* 0xffffffec00500947 */ /* 0x000ff2000383ffff */
.L_x_22:
[----:B------:R-:W-:-:S04]  /*44f0*/  UISETP.NE.AND UP0, UPT, UR6, URZ, UPT ;  /* 0x0000003f0600728c */ /* 0x000fc8000bf05270 */
[----:B------:R-:W-:-:S06]  /*4500*/  USEL UR6, URZ, 0x1, !UP0 ;  /* 0x000000013f067887 */ /* 0x000fcc000c000000 */
[----:B------:R-:W-:-:S13]  /*4510*/  ISETP.NE.AND P0, PT, RZ, UR6, PT ;  /* 0x00000006ff007c0c */ /* 0x000fda000bf05270 */
[----:B------:R-:W-:Y:S05]  /*4520*/  @!P0 BRA `(.L_x_31) ;  /* 0x0000000c00c48947 */ /* 0x000fea0003800000 */
[----:B------:R-:W-:Y:S02]  /*4530*/  WARPGROUP.DEPBAR.LE gsb0, 0x0 ;  /* 0x00008000000079c5 */ /* 0x000fe40000010000 */
[----:B-----5:R-:W-:Y:S01]  /*4540*/  FADD R227, R25, R227 ;  /* 0x000000e319e37221 */ /* 0x020fe20000000000 */
[----:B------:R-:W-:-:S04]  /*4550*/  FADD R228, R24, R228 ;  /* 0x000000e418e47221 */ /* 0x000fc80000000000 */
[----:B------:R2:W-:Y:S04]  /*4560*/  STL [R1+0x98], R227 ;  /* 0x000098e301007387 */ /* 0x0005e80000100800 */
[----:B--2---:R-:W2:Y:S04]  /*4570*/  LDL.LU R227, [R1+0x6c] ;  /* 0x00006c0001e37983 */ /* 0x004ea80000300800 */
[----:B--2---:R2:W-:Y:S04]  /*4580*/  STL [R1+0x9c], R227 ;  /* 0x00009ce301007387 */ /* 0x0045e80000100800 */
        /* <DEDUP_REMOVED lines=52> */
[----:B--2---:R-:W2:Y:S01]  /*48d0*/  LDL.LU R227, [R1] ;  /* 0x0000000001e37983 */ /* 0x004ea20000300800 */
[----:B------:R-:W-:Y:S01]  /*48e0*/  FADD R226, R26, R226 ;  /* 0x000000e21ae27221 */ /* 0x000fe20000000000 */
        /* <DEDUP_REMOVED lines=97> */
[----:B--2---:R-:W-:-:S05]  /*4f00*/  FADD R227, R124, R227 ;  /* 0x000000e37ce37221 */ /* 0x004fca0000000000 */
[----:B------:R2:W-:Y:S04]  /*4f10*/  STL [R1], R227 ;  /* 0x000000e301007387 */ /* 0x0005e80000100800 */
[----:B--2---:R-:W2:Y:S02]  /*4f20*/  LDL.LU R227, [R1+0x104] ;  /* 0x0001040001e37983 */ /* 0x004ea40000300800 */
[----:B--2---:R-:W-:-:S05]  /*4f30*/  FADD R227, R125, R227 ;  /* 0x000000e37de37221 */ /* 0x004fca0000000000 */
[----:B------:R2:W-:Y:S04]  /*4f40*/  STL [R1+0x4], R227 ;  /* 0x000004e301007387 */ /* 0x0005e80000100800 */
        /* <DEDUP_REMOVED lines=78> */
[----:B--2---:R2:W5:Y:S02]  /*5430*/  LDL.LU R227, [R1+0x98] ;  /* 0x0000980001e37983 */ /* 0x0045640000300800 */
.L_x_31:
[----:B-1----:R-:W-:-:S04]  /*5440*/  IMAD.U32 R229, RZ, RZ, UR26 ;  /* 0x0000001affe57e24 */ /* 0x002fc8000f8e00ff */
[----:B------:R1:W-:Y:S01]  /*5450*/  SYNCS.ARRIVE.TRANS64.A1T0 RZ, [R229+UR28], RZ ;  /* 0x000000ffe5ff79a7 */ /* 0x0003e2000810001c */
[----:B------:R-:W-:Y:S02]  /*5460*/  WARPGROUP.DEPBAR.LE gsb0, 0x0 ;  /* 0x00008000000079c5 */ /* 0x000fe40000010000 */
[----:B------:R-:W3:Y:S02]  /*5470*/  LDC R24, c[0x0][0x28c] ;  /* 0x0000a300ff187b82 */ /* 0x000ee40000000800 */
[----:B---3--:R-:W-:-:S13]  /*5480*/  ISETP.GE.AND P0, PT, R24, 0x1, PT ;  /* 0x000000011800780c */ /* 0x008fda0003f06270 */
[----:B-1----:R-:W-:Y:S05]  /*5490*/  @!P0 BRA `(.L_x_32) ;  /* 0x0000000000408947 */ /* 0x002fea0003800000 */
[----:B------:R-:W-:-:S06]  /*54a0*/  UISETP.NE.AND UP0, UPT, UR30, 0x3, UPT ;  /* 0x000000031e00788c */ /* 0x000fcc000bf05270 */
[----:B------:R-:W-:-:S13]  /*54b0*/  PLOP3.LUT P0, PT, PT, PT, UP0, 0x80, 0x0 ;  /* 0x000000000000781c */ /* 0x000fda0003f0f008 */
[----:B------:R-:W-:Y:S05]  /*54c0*/  @!P0 BRA `(.L_x_33) ;  /* 0x0000000000048947 */ /* 0x000fea0003800000 */
[----:B------:R-:W-:Y:S01]  /*54d0*/  BPT.TRAP 0x1 ;  /* 0x000000040000795c */ /* 0x000fe20000300000 */
.L_x_33:
[----:B------:R-:W-:Y:S02]  /*54e0*/  UIADD3 UR8, UR19, UR5, URZ ;  /* 0x0000000513087290 */ /* 0x000fe4000fffe03f */
[----:B------:R-:W-:Y:S02]  /*54f0*/  UISETP.GT.U32.AND UP0, UPT, UR15, 0x1, UPT ;  /* 0x000000010f00788c */ /* 0x000fe4000bf04070 */
[----:B------:R-:W-:-:S04]  /*5500*/  UIMAD.WIDE.U32 UR6, UR8, -0x55555555, URZ ;  /* 0xaaaaaaab080678a5 */ /* 0x000fc8000f8e003f */
[----:B------:R-:W-:Y:S01]  /*5510*/  USHF.R.U32.HI UR6, URZ, 0x2, UR7 ;  /* 0x000000023f067899 */ /* 0x000fe20008011607 */
[----:B------:R-:W-:-:S03]  /*5520*/  PLOP3.LUT P0, PT, PT, PT, UP0, 0x80, 0x0 ;  /* 0x000000000000781c */ /* 0x000fc60003f0f008 */
[----:B------:R-:W-:-:S04]  /*5530*/  UIMAD UR8, UR6, -0x6, UR8 ;  /* 0xfffffffa060878a4 */ /* 0x000fc8000f8e0208 */
[----:B------:R-:W-:-:S04]  /*5540*/  ULEA UR8, UR8, UR22, 0x3 ;  /* 0x0000001608087291 */ /* 0x000fc8000f8e183f */
[----:B------:R-:W-:-:S04]  /*5550*/  UIADD3 UR8, UR8, 0x30, URZ ;  /* 0x0000003008087890 */ /* 0x000fc8000fffe03f */
[----:B------:R-:W-:-:S09]  /*5560*/  UPRMT UR8, URZ, 0x654, UR8 ;  /* 0x000006543f087896 */ /* 0x000fd20008000008 */
[----:B------:R-:W-:Y:S01]  /*5570*/  SYNCS.ARRIVE.TRANS64.RED.A1T0 RZ, [UR8], RZ ;  /* 0x000000ffffff79a7 */ /* 0x000fe20008100408 */
[----:B------:R-:W-:Y:S05]  /*5580*/  @P0 BRA `(.L_x_32) ;  /* 0x0000000000040947 */ /* 0x000fea0003800000 */
[----:B------:R-:W-:Y:S01]  /*5590*/  BPT.TRAP 0x1 ;  /* 0x000000040000795c */ /* 0x000fe20000300000 */
.L_x_32:
[----:B-----5:R1:W-:Y:S01]  /*55a0*/  STL [R1+0x98], R0 ;  /* 0x0000980001007387 */ /* 0x0203e20000100800 */
[----:B------:R-:W-:Y:S01]  /*55b0*/  IMAD.U32 R24, RZ, RZ, UR27 ;  /* 0x0000001bff187e24 */ /* 0x000fe2000f8e00ff */
[----:B------:R-:W-:Y:S01]  /*55c0*/  UIADD3 UR5, UR29, UR5, URZ ;  /* 0x000000051d057290 */ /* 0x000fe2000fffe03f */
[----:B------:R-:W3:Y:S01]  /*55d0*/  LDC R35, c[0x0][0x288] ;  /* 0x0000a200ff237b82 */ /* 0x000ee20000000800 */
[----:B-1----:R-:W4:Y:S02]  /*55e0*/  LDL R0, [R1+0x84] ;  /* 0x0000840001007983 */ /* 0x002f240000100800 */
[----:B------:R-:W-:Y:S01]  /*55f0*/  SHF.L.U32 R24, R24, 0x1f, RZ ;  /* 0x0000001f18187819 */ /* 0x000fe200000006ff */
[----:B------:R-:W-:Y:S02]  /*5600*/  UISETP.GT.U32.AND UP0, UPT, UR5, 0x5, UPT ;  /* 0x000000050500788c */ /* 0x000fe4000bf04070 */
[----:B------:R-:W-:Y:S01]  /*5610*/  UISETP.GE.U32.AND UP1, UPT, UR29, 0x6, UPT ;  /* 0x000000061d00788c */ /* 0x000fe2000bf26070 */
[----:B------:R-:W1:Y:S01]  /*5620*/  SYNCS.PHASECHK.TRANS64.TRYWAIT P0, [UR18+0x8], R24 ;  /* 0x00000818ff0075a7 */ /* 0x000e620008000152 */
[----:B------:R-:W-:-:S02]  /*5630*/  UISETP.LT.U32.AND UP0, UPT, UR29, 0x6, UP0 ;  /* 0x000000061d00788c */ /* 0x000fc40008701070 */
[----:B------:R-:W-:Y:S02]  /*5640*/  UIMAD.WIDE.U32 UR6, UR5, -0x55555555, URZ ;  /* 0xaaaaaaab050678a5 */ /* 0x000fe4000f8e003f */
[----:B------:R-:W-:Y:S02]  /*5650*/  USEL UR8, URZ, 0x1, !UP0 ;  /* 0x000000013f087887 */ /* 0x000fe4000c000000 */
[----:B------:R-:W-:Y:S01]  /*5660*/  USHF.R.U32.HI UR6, URZ, 0x2, UR7 ;  /* 0x000000023f067899 */ /* 0x000fe20008011607 */
[----:B----4-:R-:W-:Y:S02]  /*5670*/  IMAD.SHL.U32 R32, R0, 0x2, RZ ;  /* 0x0000000200207824 */ /* 0x010fe400078e00ff */
[----:B------:R4:W5:Y:S01]  /*5680*/  LDL.LU R0, [R1+0x98] ;  /* 0x0000980001007983 */ /* 0x0009620000300800 */
[----:B------:R-:W-:Y:S02]  /*5690*/  ULOP3.LUT UR4, UR4, UR8, URZ, 0x3c, !UPT ;  /* 0x0000000804047292 */ /* 0x000fe4000f8e3c3f */
[----:B------:R-:W-:Y:S01]  /*56a0*/  UIMAD UR5, UR6, -0x6, UR5 ;  /* 0xfffffffa060578a4 */ /* 0x000fe2000f8e0205 */
[----:B------:R-:W-:Y:S01]  /*56b0*/  SHF.R.S32.HI R33, RZ, 0x1f, R32 ;  /* 0x0000001fff217819 */ /* 0x000fe20000011420 */
[----:B------:R-:W-:Y:S01]  /*56c0*/  @UP1 ULOP3.LUT UR4, UR4, 0x1, UR6, 0x78, !UPT ;  /* 0x0000000104041892 */ /* 0x000fe2000f8e7806 */
[----:B-1-3--:R-:W-:Y:S11]  /*56d0*/  @!P0 BRA `(.L_x_34) ;  /* 0x000000a800c48947 */ /* 0x00aff60003800000 */
.L_x_322:
[----:B------:R3:W-:Y:S01]  /*56e0*/  STL [R1+0xa0], R3 ;  /* 0x0000a00301007387 */ /* 0x0007e20000100800 */
[----:B------:R-:W-:Y:S01]  /*56f0*/  ULDC.64 UR6, c[0x0][0x5d0] ;  /* 0x0001740000067ab9 */ /* 0x000fe20000000a00 */
[----:B------:R-:W-:Y:S02]  /*5700*/  ULDC UR8, c[0x0][0x284] ;  /* 0x0000a10000087ab9 */ /* 0x000fe40000000800 */
[----:B---3--:R-:W3:Y:S04]  /*5710*/  LDL.LU R3, [R1+0x80] ;  /* 0x0000800001037983 */ /* 0x008ee80000300800 */
[----:B------:R0:W-:Y:S04]  /*5720*/  STL [R1+0x9c], R2 ;  /* 0x00009c0201007387 */ /* 0x0001e80000100800 */
[----:B0-----:R-:W2:Y:S04]  /*5730*/  LDL R2, [R1+0x7c] ;  /* 0x00007c0001027983 */ /* 0x001ea80000100800 */
[----:B-----5:R0:W-:Y:S04]  /*5740*/  STL [R1+0x98], R0 ;  /* 0x0000980001007387 */ /* 0x0201e80000100800 */
[----:B0-----:R-:W4:Y:S01]  /*5750*/  LDL R0, [R1+0x70] ;  /* 0x0000700001007983 */ /* 0x001f220000100800 */
[----:B---3--:R-:W-:-:S03]  /*5760*/  IMAD.SHL.U32 R37, R3, 0x100, RZ ;  /* 0x0000010003257824 */ /* 0x008fc600078e00ff */
[----:B------:R0:W5:Y:S01]  /*5770*/  LDL.LU R3, [R1+0xa0] ;  /* 0x0000a00001037983 */ /* 0x0001620000300800 */
[----:B--2---:R-:W-:-:S03]  /*5780*/  IMAD.SHL.U32 R34, R2, 0x40, RZ ;  /* 0x0000004002227824 */ /* 0x004fc600078e00ff */
[----:B------:R0:W5:Y:S01]  /*5790*/  LDL.LU R2, [R1+0x9c] ;  /* 0x00009c0001027983 */ /* 0x0001620000300800 */
[----:B----4-:R-:W-:Y:S01]  /*57a0*/  SHF.R.S32.HI R38, RZ, 0x1f, R0 ;  /* 0x0000001fff267819 */ /* 0x010fe20000011400 */
[----:B-1----:R-:W-:-:S04]  /*57b0*/  IMAD.WIDE.U32 R24, R0, UR6, R32 ;  /* 0x0000000600187c25 */ /* 0x002fc8000f8e0020 */
[----:B------:R-:W-:-:S04]  /*57c0*/  IMAD R26, R38, UR6, RZ ;  /* 0x00000006261a7c24 */ /* 0x000fc8000f8e02ff */
[----:B------:R-:W-:Y:S02]  /*57d0*/  IMAD R27, R0, UR7, R26 ;  /* 0x00000007001b7c24 */ /* 0x000fe4000f8e021a */
[----:B------:R0:W5:Y:S01]  /*57e0*/  LDL.LU R0, [R1+0x98] ;  /* 0x0000980001007983 */ /* 0x0001620000300800 */
[----:B------:R-:W-:-:S04]  /*57f0*/  ISETP.GE.AND P0, PT, R34, UR8, PT ;  /* 0x0000000822007c0c */ /* 0x000fc8000bf06270 */
[C---:B------:R-:W-:Y:S02]  /*5800*/  ISETP.GE.OR P0, PT, R37.reuse, R35, P0 ;  /* 0x000000232500720c */ /* 0x040fe40000706670 */
[----:B------:R-:W-:Y:S02]  /*5810*/  SHF.R.S32.HI R36, RZ, 0x1f, R37 ;  /* 0x0000001fff247819 */ /* 0x000fe40000011425 */
[----:B------:R-:W-:-:S04]  /*5820*/  IADD3 R24, P1, R37, R24, RZ ;  /* 0x0000001825187210 */ /* 0x000fc80007f3e0ff */
[----:B------:R-:W-:-:S05]  /*5830*/  IADD3.X R25, R36, R25, R27, P1, !PT ;  /* 0x0000001924197210 */ /* 0x000fca0000ffe41b */
[----:B0-----:R-:W-:Y:S05]  /*5840*/  @P0 BRA `(.L_x_35) ;  /* 0x0000008c00d40947 */ /* 0x001fea0003800000 */
[----:B------:R0:W-:Y:S01]  /*5850*/  STL.64 [R1+0xa8], R4 ;  /* 0x0000a80401007387 */ /* 0x0001e20000100a00 */
[----:B------:R-:W1:Y:S01]  /*5860*/  LDC.64 R28, c[0x0][0x5c8] ;  /* 0x00017200ff1c7b82 */ /* 0x000e620000000a00 */
[----:B------:R-:W-:Y:S02]  /*5870*/  ULDC.64 UR6, c[0x0][0x5c0] ;  /* 0x0001700000067ab9 */ /* 0x000fe40000000a00 */
[----:B0-----:R-:W2:Y:S04]  /*5880*/  LDL.64 R4, [R1+0x88] ;  /* 0x0000880001047983 */ /* 0x001ea80000100a00 */
[----:B-----5:R0:W-:Y:S04]  /*5890*/  STL [R1+0xa0], R3 ;  /* 0x0000a00301007387 */ /* 0x0201e80000100800 */
[----:B0-----:R-:W2:Y:S04]  /*58a0*/  LDL.LU R3, [R1+0x7c] ;  /* 0x00007c0001037983 */ /* 0x001ea80000300800 */
[----:B------:R0:W-:Y:S04]  /*58b0*/  STL [R1+0x9c], R2 ;  /* 0x00009c0201007387 */ /* 0x0001e80000100800 */
[----:B0-----:R-:W3:Y:S04]  /*58c0*/  LDL R2, [R1+0x84] ;  /* 0x0000840001027983 */ /* 0x001ee80000100800 */
[----:B------:R0:W-:Y:S04]  /*58d0*/  STL [R1+0x98], R0 ;  /* 0x0000980001007387 */ /* 0x0001e80000100800 */
[----:B0-----:R-:W4:Y:S01]  /*58e0*/  LDL R0, [R1+0x90] ;  /* 0x0000900001007983 */ /* 0x001f220000100800 */
[----:B--2---:R-:W-:-:S03]  /*58f0*/  IMAD.WIDE R30, R3, 0x40, R4 ;  /* 0x00000040031e7825 */ /* 0x004fc600078e0204 */
[----:B------:R0:W5:Y:S01]  /*5900*/  LDL.LU.64 R4, [R1+0xa8] ;  /* 0x0000a80001047983 */ /* 0x0001620000300a00 */
[-C--:B-1----:R-:W-:Y:S02]  /*5910*/  IMAD R26, R31, R28.reuse, RZ ;  /* 0x0000001c1f1a7224 */ /* 0x082fe400078e02ff */
[C---:B------:R-:W-:Y:S01]  /*5920*/  IMAD.WIDE.U32 R24, R30.reuse, R28, R24 ;  /* 0x0000001c1e187225 */ /* 0x040fe200078e0018 */
[----:B------:R0:W5:Y:S03]  /*5930*/  LDL.LU R3, [R1+0xa0] ;  /* 0x0000a00001037983 */ /* 0x0001660000300800 */
[----:B------:R-:W-:Y:S01]  /*5940*/  IMAD R27, R30, R29, R26 ;  /* 0x0000001d1e1b7224 */ /* 0x000fe200078e021a */
[----:B------:R-:W-:Y:S02]  /*5950*/  LEA R26, P0, R28, R24, 0x3 ;  /* 0x000000181c1a7211 */ /* 0x000fe400078018ff */
[----:B------:R-:W-:Y:S01]  /*5960*/  IADD3 R24, P1, R24, UR6, RZ ;  /* 0x0000000618187c10 */ /* 0x000fe2000ff3e0ff */
[----:B------:R-:W-:Y:S01]  /*5970*/  IMAD.IADD R27, R25, 0x1, R27 ;  /* 0x00000001191b7824 */ /* 0x000fe200078e021b */
[----:B------:R-:W-:-:S04]  /*5980*/  IADD3 R26, P3, R26, UR6, RZ ;  /* 0x000000061a1a7c10 */ /* 0x000fc8000ff7e0ff */
[----:B------:R-:W-:Y:S01]  /*5990*/  LEA.HI.X R29, R28, R27, R29, 0x3, P0 ;  /* 0x0000001b1c1d7211 */ /* 0x000fe200000f1c1d */
[----:B---3--:R-:W-:Y:S01]  /*59a0*/  IMAD R28, R2, -0x2, R35 ;  /* 0xfffffffe021c7824 */ /* 0x008fe200078e0223 */
[----:B------:R-:W-:Y:S01]  /*59b0*/  FSETP.NEU.AND P0, PT, RZ, UR31, PT ;  /* 0x0000001fff007c0b */ /* 0x000fe2000bf0d000 */
[----:B------:R0:W5:Y:S01]  /*59c0*/  LDL.LU R2, [R1+0x9c] ;  /* 0x00009c0001027983 */ /* 0x0001620000300800 */
[----:B------:R-:W-:Y:S01]  /*59d0*/  IADD3.X R25, R27, UR7, RZ, P1, !PT ;  /* 0x000000071b197c10 */ /* 0x000fe20008ffe4ff */
[----:B------:R-:W-:Y:S01]  /*59e0*/  BSSY B0, `(.L_x_35) ;  /* 0x00008db000007945 */ /* 0x000fe20003800000 */
[----:B------:R-:W-:Y:S01]  /*59f0*/  IADD3.X R27, R29, UR7, RZ, P3, !PT ;  /* 0x000000071d1b7c10 */ /* 0x000fe20009ffe4ff */
[----:B----4-:R-:W-:Y:S02]  /*5a00*/  IMAD.IADD R39, R0, 0x1, -R34 ;  /* 0x0000000100277824 */ /* 0x010fe400078e0a22 */
[----:B------:R0:W5:Y:S01]  /*5a10*/  LDL.LU R0, [R1+0x98] ;  /* 0x0000980001007983 */ /* 0x0001620000300800 */
[----:B------:R-:W-:-:S05]  /*5a20*/  IMAD.IADD R34, R28, 0x1, -R37 ;  /* 0x000000011c227824 */ /* 0x000fca00078e0a25 */
[----:B------:R-:W-:Y:S05]  /*5a30*/  @!P0 BRA `(.L_x_36) ;  /* 0x0000006800dc8947 */ /* 0x000fea0003800000 */
[----:B-----5:R1:W-:Y:S01]  /*5a40*/  STL [R1+0x98], R0 ;  /* 0x0000980001007387 */ /* 0x0203e20000100800 */
[----:B------:R-:W-:Y:S01]  /*5a50*/  ULDC.64 UR6, c[0x0][0x5b8] ;  /* 0x00016e0000067ab9 */ /* 0x000fe20000000a00 */
[----:B------:R-:W-:Y:S02]  /*5a60*/  ULDC.64 UR8, c[0x0][0x5a8] ;  /* 0x00016a0000087ab9 */ /* 0x000fe40000000a00 */
[----:B-1----:R-:W2:Y:S01]  /*5a70*/  LDL.LU R0, [R1+0x70] ;  /* 0x0000700001007983 */ /* 0x002ea20000300800 */
[----:B------:R-:W-:Y:S01]  /*5a80*/  IMAD R28, R38, UR6, RZ ;  /* 0x00000006261c7c24 */ /* 0x000fe2000f8e02ff */
[----:B------:R-:W-:Y:S01]  /*5a90*/  BSSY B1, `(.L_x_37) ;  /* 0x0000011000017945 */ /* 0x000fe20003800000 */
[----:B--2---:R-:W-:-:S04]  /*5aa0*/  IMAD.WIDE.U32 R32, R0, UR6, R32 ;  /* 0x0000000600207c25 */ /* 0x004fc8000f8e0020 */
[----:B------:R-:W-:Y:S01]  /*5ab0*/  IMAD R29, R0, UR7, R28 ;  /* 0x00000007001d7c24 */ /* 0x000fe2000f8e021c */
[----:B------:R-:W-:Y:S01]  /*5ac0*/  IADD3 R32, P0, R37, R32, RZ ;  /* 0x0000002025207210 */ /* 0x000fe20007f1e0ff */
[----:B------:R1:W5:Y:S01]  /*5ad0*/  LDL.LU R0, [R1+0x98] ;  /* 0x0000980001007983 */ /* 0x0003620000300800 */
[----:B------:R-:W-:Y:S02]  /*5ae0*/  ULDC.64 UR6, c[0x0][0x5b0] ;  /* 0x00016c0000067ab9 */ /* 0x000fe40000000a00 */
[----:B------:R-:W-:Y:S01]  /*5af0*/  IADD3.X R33, R36, R33, R29, P0, !PT ;  /* 0x0000002124217210 */ /* 0x000fe200007fe41d */
[----:B------:R-:W-:Y:S01]  /*5b00*/  IMAD R35, R31, UR6, RZ ;  /* 0x000000061f237c24 */ /* 0x000fe2000f8e02ff */
[----:B------:R-:W-:Y:S01]  /*5b10*/  ISETP.GE.AND P0, PT, R39, 0x1, PT ;  /* 0x000000012700780c */ /* 0x000fe20003f06270 */
[----:B------:R-:W-:-:S03]  /*5b20*/  IMAD.WIDE.U32 R28, R30, UR6, R32 ;  /* 0x000000061e1c7c25 */ /* 0x000fc6000f8e0020 */
[----:B------:R-:W-:Y:S01]  /*5b30*/  ISETP.LT.OR P4, PT, R34, 0x1, !P0 ;  /* 0x000000012200780c */ /* 0x000fe20004781670 */
[----:B------:R-:W-:Y:S01]  /*5b40*/  IMAD R35, R30, UR7, R35 ;  /* 0x000000071e237c24 */ /* 0x000fe2000f8e0223 */
[----:B------:R-:W-:-:S04]  /*5b50*/  IADD3 R28, P1, R28, UR8, RZ ;  /* 0x000000081c1c7c10 */ /* 0x000fc8000ff3e0ff */
[--C-:B------:R-:W-:Y:S02]  /*5b60*/  IADD3.X R29, R29, UR9, R35.reuse, P1, !PT ;  /* 0x000000091d1d7c10 */ /* 0x100fe40008ffe423 */
[----:B------:R-:W-:-:S05]  /*5b70*/  PRMT R35, RZ, 0x7610, R35 ;  /* 0x00007610ff237816 */ /* 0x000fca0000000023 */
[----:B-1----:R-:W-:Y:S05]  /*5b80*/  @P4 BRA `(.L_x_38) ;  /* 0x0000000000044947 */ /* 0x002fea0003800000 */
[----:B------:R1:W5:Y:S02]  /*5b90*/  LDG.E.U8 R35, desc[UR20][R28.64] ;  /* 0x000000141c237981 */ /* 0x000364000c1e1100 */
.L_x_38:
[----:B------:R-:W-:Y:S05]  /*5ba0*/  BSYNC B1 ;  /* 0x0000000000017941 */ /* 0x000fea0003800000 */
.L_x_37:
[----:B-----5:R-:W-:Y:S01]  /*5bb0*/  LOP3.LUT R35, R35, 0xff, RZ, 0xc0, !PT ;  /* 0x000000ff23237812 */ /* 0x020fe200078ec0ff */
[----:B------:R-:W-:Y:S01]  /*5bc0*/  BSSY B1, `(.L_x_39) ;  /* 0x000000b000017945 */ /* 0x000fe20003800000 */
[----:B------:R-:W-:Y:S02]  /*5bd0*/  ISETP.LT.OR P3, PT, R34, 0x2, !P0 ;  /* 0x000000022200780c */ /* 0x000fe40004761670 */
[----:B------:R-:W-:-:S05]  /*5be0*/  F2FP.F16.E4M3.UNPACK_B R35, R35 ;  /* 0x00000023ff23723e */ /* 0x000fca00020006ff */
[----:B------:R-:W-:-:S05]  /*5bf0*/  HADD2.F32 R35, -RZ, R35.H0_H0 ;  /* 0x20000023ff237230 */ /* 0x000fca0000004100 */
[----:B------:R-:W-:-:S04]  /*5c00*/  FMUL R35, R35, UR31 ;  /* 0x0000001f23237c20 */ /* 0x000fc80008400000 */
[----:B------:R-:W-:-:S05]  /*5c10*/  FFMA R35, R228, UR32, R35 ;  /* 0x00000020e4237c23 */ /* 0x000fca0008000023 */
[----:B------:R-:W-:Y:S02]  /*5c20*/  F2FP.SATFINITE.E4M3.F32.PACK_AB_MERGE_C R37, RZ, R35, RZ ;  /* 0x00000023ff25723e */ /* 0x000fe400048070ff */
[----:B------:R-:W-:-:S03]  /*5c30*/  PRMT R35, RZ, 0x7610, R35 ;  /* 0x00007610ff237816 */ /* 0x000fc60000000023 */
[----:B------:R2:W-:Y:S01]  /*5c40*/  @!P4 STG.E.U8 desc[UR20][R24.64], R37 ;  /* 0x000000251800c986 */ /* 0x0005e2000c101114 */
[----:B------:R-:W-:Y:S05]  /*5c50*/  @P3 BRA `(.L_x_40) ;  /* 0x0000000000043947 */ /* 0x000fea0003800000 */
[----:B------:R3:W5:Y:S02]  /*5c60*/  LDG.E.U8 R35, desc[UR20][R28.64+0x1] ;  /* 0x000001141c237981 */ /* 0x000764000c1e1100 */
.L_x_40:
[----:B------:R-:W-:Y:S05]  /*5c70*/  BSYNC B1 ;  /* 0x0000000000017941 */ /* 0x000fea0003800000 */
.L_x_39:
[----:B-----5:R-:W-:Y:S01]  /*5c80*/  LOP3.LUT R35, R35, 0xff, RZ, 0xc0, !PT ;  /* 0x000000ff23237812 */ /* 0x020fe200078ec0ff */
[----:B------:R-:W-:Y:S01]  /*5c90*/  BSSY B1, `(.L_x_41) ;  /* 0x0000013000017945 */ /* 0x000fe20003800000 */
[----:B--2---:R-:W-:Y:S02]  /*5ca0*/  IADD3 R37, P1, R30, 0x8, RZ ;  /* 0x000000081e257810 */ /* 0x004fe40007f3e0ff */
[----:B------:R-:W-:-:S03]  /*5cb0*/  F2FP.F16.E4M3.UNPACK_B R35, R35 ;  /* 0x00000023ff23723e */ /* 0x000fc600020006ff */
[----:B------:R-:W-:Y:S01]  /*5cc0*/  IMAD.X R31, RZ, RZ, R31, P1 ;  /* 0x000000ffff1f7224 */ /* 0x000fe200008e061f */
[----:B------:R-:W-:Y:S01]  /*5cd0*/  ISETP.GE.AND P1, PT, R39, 0x9, PT ;  /* 0x000000092700780c */ /* 0x000fe20003f26270 */
[----:B------:R-:W-:Y:S02]  /*5ce0*/  HADD2.F32 R35, -RZ, R35.H0_H0 ;  /* 0x20000023ff237230 */ /* 0x000fe40000004100 */
[----:B------:R-:W-:Y:S01]  /*5cf0*/  IMAD R36, R31, UR6, RZ ;  /* 0x000000061f247c24 */ /* 0x000fe2000f8e02ff */
[----:B------:R-:W-:Y:S01]  /*5d00*/  ISETP.LT.OR P5, PT, R34, 0x1, !P1 ;  /* 0x000000012200780c */ /* 0x000fe20004fa1670 */
[----:B------:R-:W-:-:S04]  /*5d10*/  IMAD.WIDE.U32 R32, R37, UR6, R32 ;  /* 0x0000000625207c25 */ /* 0x000fc8000f8e0020 */
[----:B------:R-:W-:Y:S01]  /*5d20*/  FMUL R30, R35, UR31 ;  /* 0x0000001f231e7c20 */ /* 0x000fe20008400000 */
[----:B------:R-:W-:-:S03]  /*5d30*/  IMAD R37, R37, UR7, R36 ;  /* 0x0000000725257c24 */ /* 0x000fc6000f8e0224 */
[----:B------:R-:W-:Y:S01]  /*5d40*/  FFMA R227, R227, UR32, R30 ;  /* 0x00000020e3e37c23 */ /* 0x000fe2000800001e */
[----:B------:R-:W-:Y:S02]  /*5d50*/  IADD3 R30, P4, R32, UR8, RZ ;  /* 0x00000008201e7c10 */ /* 0x000fe4000ff9e0ff */
[----:B------:R-:W-:Y:S02]  /*5d60*/  PRMT R32, RZ, 0x7610, R32 ;  /* 0x00007610ff207816 */ /* 0x000fe40000000020 */
[----:B------:R-:W-:Y:S02]  /*5d70*/  F2FP.SATFINITE.E4M3.F32.PACK_AB_MERGE_C R227, RZ, R227, RZ ;  /* 0x000000e3ffe3723e */ /* 0x000fe400048070ff */
[----:B------:R-:W-:-:S03]  /*5d80*/  IADD3.X R31, R33, UR9, R37, P4, !PT ;  /* 0x00000009211f7c10 */ /* 0x000fc6000a7fe425 */
[----:B------:R2:W-:Y:S01]  /*5d90*/  @!P3 STG.E.U8 desc[UR20][R24.64+0x1], R227 ;  /* 0x000001e31800b986 */ /* 0x0005e2000c101114 */
[----:B------:R-:W-:Y:S05]  /*5da0*/  @P5 BRA `(.L_x_42) ;  /* 0x0000000000045947 */ /* 0x000fea0003800000 */
[----:B------:R4:W5:Y:S02]  /*5db0*/  LDG.E.U8 R32, desc[UR20][R30.64] ;  /* 0x000000141e207981 */ /* 0x000964000c1e1100 */
.L_x_42:
[----:B------:R-:W-:Y:S05]  /*5dc0*/  BSYNC B1 ;  /* 0x0000000000017941 */ /* 0x000fea0003800000 */
.L_x_41:
[----:B-----5:R-:W-:Y:S01]  /*5dd0*/  LOP3.LUT R32, R32, 0xff, RZ, 0xc0, !PT ;  /* 0x000000ff20207812 */ /* 0x020fe200078ec0ff */
[----:B------:R-:W-:Y:S01]  /*5de0*/  BSSY B1, `(.L_x_43) ;  /* 0x000000b000017945 */ /* 0x000fe20003800000 */
[----:B------:R-:W-:Y:S02]  /*5df0*/  ISETP.LT.OR P3, PT, R34, 0x2, !P1 ;  /* 0x000000022200780c */ /* 0x000fe40004f61670 */
[----:B------:R-:W-:-:S05]  /*5e00*/  F2FP.F16.E4M3.UNPACK_B R32, R32 ;  /* 0x00000020ff20723e */ /* 0x000fca00020006ff */
[----:B------:R-:W-:-:S05]  /*5e10*/  HADD2.F32 R32, -RZ, R32.H0_H0 ;  /* 0x20000020ff207230 */ /* 0x000fca0000004100 */
[----:B------:R-:W-:Y:S01]  /*5e20*/  FMUL R33, R32, UR31 ;  /* 0x0000001f20217c20 */ /* 0x000fe20008400000 */
[----:B------:R-:W-:-:S03]  /*5e30*/  PRMT R32, RZ, 0x7610, R32 ;  /* 0x00007610ff207816 */ /* 0x000fc60000000020 */
[----:B------:R-:W-:-:S05]  /*5e40*/  FFMA R33, R226, UR32, R33 ;  /* 0x00000020e2217c23 */ /* 0x000fca0008000021 */
[----:B------:R-:W-:-:S05]  /*5e50*/  F2FP.SATFINITE.E4M3.F32.PACK_AB_MERGE_C R33, RZ, R33, RZ ;  /* 0x00000021ff21723e */ /* 0x000fca00048070ff */
[----:B------:R0:W-:Y:S01]  /*5e60*/  @!P5 STG.E.U8 desc[UR20][R26.64], R33 ;  /* 0x000000211a00d986 */ /* 0x0001e2000c101114 */
[----:B------:R-:W-:Y:S05]  /*5e70*/  @P3 BRA `(.L_x_44) ;  /* 0x0000000000043947 */ /* 0x000fea0003800000 */
[----:B------:R0:W5:Y:S02]  /*5e80*/  LDG.E.U8 R32, desc[UR20][R30.64+0x1] ;  /* 0x000001141e207981 */ /* 0x000164000c1e1100 */
.L_x_44:
[----:B------:R-:W-:Y:S05]  /*5e90*/  BSYNC B1 ;  /* 0x0000000000017941 */ /* 0x000fea0003800000 */
.L_x_43:
[----:B-----5:R-:W-:Y:S01]  /*5ea0*/  LOP3.LUT R32, R32, 0xff, RZ, 0xc0, !PT ;  /* 0x000000ff20207812 */ /* 0x020fe200078ec0ff */
[----:B------:R-:W-:Y:S01]  /*5eb0*/  BSSY B1, `(.L_x_45) ;  /* 0x000000b000017945 */ /* 0x000fe20003800000 */
[----:B------:R-:W-:Y:S02]  /*5ec0*/  ISETP.LT.OR P4, PT, R34, 0x9, !P0 ;  /* 0x000000092200780c */ /* 0x000fe40004781670 */
[----:B------:R-:W-:-:S05]  /*5ed0*/  F2FP.F16.E4M3.UNPACK_B R32, R32 ;  /* 0x00000020ff20723e */ /* 0x000fca00020006ff */
[----:B------:R-:W-:-:S05]  /*5ee0*/  HADD2.F32 R32, -RZ, R32.H0_H0 ;  /* 0x20000020ff207230 */ /* 0x000fca0000004100 */
[----:B------:R-:W-:-:S04]  /*5ef0*/  FMUL R32, R32, UR31 ;  /* 0x0000001f20207c20 */ /* 0x000fc80008400000 */
[----:B------:R-:W-:-:S05]  /*5f00*/  FFMA R32, R225, UR32, R32 ;  /* 0x00000020e1207c23 */ /* 0x000fca0008000020 */
[----:B0-----:R-:W-:Y:S02]  /*5f10*/  F2FP.SATFINITE.E4M3.F32.PACK_AB_MERGE_C R33, RZ, R32, RZ ;  /* 0x00000020ff21723e */ /* 0x001fe400048070ff */
[----:B------:R-:W-:-:S03]  /*5f20*/  PRMT R32, RZ, 0x7610, R32 ;  /* 0x00007610ff207816 */ /* 0x000fc60000000020 */
[----:B------:R0:W-:Y:S01]  /*5f30*/  @!P3 STG.E.U8 desc[UR20][R26.64+0x1], R33 ;  /* 0x000001211a00b986 */ /* 0x0001e2000c101114 */
[----:B------:R-:W-:Y:S05]  /*5f40*/  @P4 BRA `(.L_x_46) ;  /* 0x0000000000044947 */ /* 0x000fea0003800000 */
[----:B------:R0:W5:Y:S02]  /*5f50*/  LDG.E.U8 R32, desc[UR20][R28.64+0x8] ;  /* 0x000008141c207981 */ /* 0x000164000c1e1100 */
.L_x_46:
[----:B------:R-:W-:Y:S05]  /*5f60*/  BSYNC B1 ;  /* 0x0000000000017941 */ /* 0x000fea0003800000 */
.L_x_45:
[----:B-----5:R-:W-:Y:S01]  /*5f70*/  LOP3.LUT R32, R32, 0xff, RZ, 0xc0, !PT ;  /* 0x000000ff20207812 */ /* 0x020fe200078ec0ff */
[----:B------:R-:W-:Y:S01]  /*5f80*/  BSSY B1, `(.L_x_47) ;  /* 0x000000b000017945 */ /* 0x000fe20003800000 */
[----:B------:R-:W-:Y:S02]  /*5f90*/  ISETP.LT.OR P3, PT, R34, 0xa, !P0 ;  /* 0x0000000a2200780c */ /* 0x000fe40004761670 */
[----:B------:R-:W-:-:S05]  /*5fa0*/  F2FP.F16.E4M3.UNPACK_B R32, R32 ;  /* 0x00000020ff20723e */ /* 0x000fca00020006ff */
[----:B------:R-:W-:-:S05]  /*5fb0*/  HADD2.F32 R32, -RZ, R32.H0_H0 ;  /* 0x20000020ff207230 */ /* 0x000fca0000004100 */
[----:B0-----:R-:W-:Y:S01]  /*5fc0*/  FMUL R33, R32, UR31 ;  /* 0x0000001f20217c20 */ /* 0x001fe20008400000 */
[----:B------:R-:W-:-:S03]  /*5fd0*/  PRMT R32, RZ, 0x7610, R32 ;  /* 0x00007610ff207816 */ /* 0x000fc60000000020 */
[----:B------:R-:W-:-:S05]  /*5fe0*/  FFMA R33, R224, UR32, R33 ;  /* 0x00000020e0217c23 */ /* 0x000fca0008000021 */
[----:B------:R-:W-:-:S05]  /*5ff0*/  F2FP.SATFINITE.E4M3.F32.PACK_AB_MERGE_C R33, RZ, R33, RZ ;  /* 0x00000021ff21723e */ /* 0x000fca00048070ff */
[----:B------:R0:W-:Y:S01]  /*6000*/  @!P4 STG.E.U8 desc[UR20][R24.64+0x8], R33 ;  /* 0x000008211800c986 */ /* 0x0001e2000c101114 */
[----:B------:R-:W-:Y:S05]  /*6010*/  @P3 BRA `(.L_x_48) ;  /* 0x0000000000043947 */ /* 0x000fea0003800000 */
[----:B------:R0:W5:Y:S02]  /*6020*/  LDG.E.U8 R32, desc[UR20][R28.64+0x9] ;  /* 0x000009141c207981 */ /* 0x000164000c1e1100 */
.L_x_48:
[----:B------:R-:W-:Y:S05]  /*6030*/  BSYNC B1 ;  /* 0x0000000000017941 */ /* 0x000fea0003800000 */
.L_x_47:
        /* <DEDUP_REMOVED lines=12> */
.L_x_50:
[----:B------:R-:W-:Y:S05]  /*6100*/  BSYNC B1 ;  /* 0x0000000000017941 */ /* 0x000fea0003800000 */
.L_x_49:
        /* <DEDUP_REMOVED lines=12> */
.L_x_52:
[----:B------:R-:W-:Y:S05]  /*61d0*/  BSYNC B1 ;  /* 0x0000000000017941 */ /* 0x000fea0003800000 */
.L_x_51:
        /* <DEDUP_REMOVED lines=12> */
.L_x_54:
[----:B------:R-:W-:Y:S05]  /*62a0*/  BSYNC B1 ;  /* 0x0000000000017941 */ /* 0x000fea0003800000 */
.L_x_53:
        /* <DEDUP_REMOVED lines=12> */
.L_x_56:
[----:B------:R-:W-:Y:S05]  /*6370*/  BSYNC B1 ;  /* 0x0000000000017941 */ /* 0x000fea0003800000 */
.L_x_55:
        /* <DEDUP_REMOVED lines=12> */
.L_x_58:
[----:B------:R-:W-:Y:S05]  /*6440*/  BSYNC B1 ;  /* 0x0000000000017941 */ /* 0x000fea0003800000 */
.L_x_57:
        /* <DEDUP_REMOVED lines=12> */
.L_x_60:
[----:B------:R-:W-:Y:S05]  /*6510*/  BSYNC B1 ;  /* 0x0000000000017941 */ /* 0x000fea0003800000 */
.L_x_59:
        /* <DEDUP_REMOVED lines=12> */
.L_x_62:
[----:B------:R-:W-:Y:S05]  /*65e0*/  BSYNC B1 ;  /* 0x0000000000017941 */ /* 0x000fea0003800000 */
.L_x_61:
        /* <DEDUP_REMOVED lines=12> */
.L_x_64:
[----:B------:R-:W-:Y:S05]  /*66b0*/  BSYNC B1 ;  /* 0x0000000000017941 */ /* 0x000fea0003800000 */
.L_x_63:
        /* <DEDUP_REMOVED lines=12> */
.L_x_66:
[----:B------:R-:W-:Y:S05]  /*6780*/  BSYNC B1 ;  /* 0x0000000000017941 */ /* 0x000fea0003800000 */
.L_x_65:
        /* <DEDUP_REMOVED lines=12> */
.L_x_68:
[----:B------:R-:W-:Y:S05]  /*6850*/  BSYNC B1 ;  /* 0x0000000000017941 */ /* 0x000fea0003800000 */
.L_x_67:
        /* <DEDUP_REMOVED lines=12> */
.L_x_70:
[----:B------:R-:W-:Y:S05]  /*6920*/  BSYNC B1 ;  /* 0x0000000000017941 */ /* 0x000fea0003800000 */
.L_x_69:
        /* <DEDUP_REMOVED lines=12> */
.L_x_72:
[----:B------:R-:W-:Y:S05]  /*69f0*/  BSYNC B1 ;  /* 0x0000000000017941 */ /* 0x000fea0003800000 */
.L_x_71:
        /* <DEDUP_REMOVED lines=12> */
.L_x_74:
[----:B------:R-:W-:Y:S05]  /*6ac0*/  BSYNC B1 ;  /* 0x0000000000017941 */ /* 0x000fea0003800000 */
.L_x_73:
        /* <DEDUP_REMOVED lines=12> */
.L_x_76:
[----:B------:R-:W-:Y:S05]  /*6b90*/  BSYNC B1 ;  /* 0x0000000000017941 */ /* 0x000fea0003800000 */
.L_x_75:
        /* <DEDUP_REMOVED lines=12> */
.L_x_78:
[----:B------:R-:W-:Y:S05]  /*6c60*/  BSYNC B1 ;  /* 0x0000000000017941 */ /* 0x000fea0003800000 */
.L_x_77:
        /* <DEDUP_REMOVED lines=12> */
.L_x_80:
[----:B------:R-:W-:Y:S05]  /*6d30*/  BSYNC B1 ;  /* 0x0000000000017941 */ /* 0x000fea0003800000 */
.L_x_79:
        /* <DEDUP_REMOVED lines=12> */
.L_x_82:
[----:B------:R-:W-:Y:S05]  /*6e00*/  BSYNC B1 ;  /* 0x0000000000017941 */ /* 0x000fea0003800000 */
.L_x_81:
        /* <DEDUP_REMOVED lines=12> */
.L_x_84:
[----:B------:R-:W-:Y:S05]  /*6ed0*/  BSYNC B1 ;  /* 0x0000000000017941 */ /* 0x000fea0003800000 */
.L_x_83:
        /* <DEDUP_REMOVED lines=12> */
.L_x_86:
[----:B------:R-:W-:Y:S05]  /*6fa0*/  BSYNC B1 ;  /* 0x0000000000017941 */ /* 0x000fea0003800000 */
.L_x_85:
        /* <DEDUP_REMOVED lines=12> */
.L_x_88:
[----:B------:R-:W-:Y:S05]  /*7070*/  BSYNC B1 ;  /* 0x0000000000017941 */ /* 0x000fea0003800000 */
.L_x_87:
        /* <DEDUP_REMOVED lines=12> */
.L_x_90:
[----:B------:R-:W-:Y:S05]  /*7140*/  BSYNC B1 ;  /* 0x0000000000017941 */ /* 0x000fea0003800000 */
.L_x_89:
        /* <DEDUP_REMOVED lines=12> */
.L_x_92:
[----:B------:R-:W-:Y:S05]  /*7210*/  BSYNC B1 ;  /* 0x0000000000017941 */ /* 0x000fea0003800000 */
.L_x_91:
        /* <DEDUP_REMOVED lines=12> */
.L_x_94:
[----:B------:R-:W-:Y:S05]  /*72e0*/  BSYNC B1 ;  /* 0x0000000000017941 */ /* 0x000fea0003800000 */
.L_x_93:
        /* <DEDUP_REMOVED lines=12> */
.L_x_96:
[----:B------:R-:W-:Y:S05]  /*73b0*/  BSYNC B1 ;  /* 0x0000000000017941 */ /* 0x000fea0003800000 */
.L_x_95:
        /* <DEDUP_REMOVED lines=12> */
.L_x_98:
[----:B------:R-:W-:Y:S05]  /*7480*/  BSYNC B1 ;  /* 0x0000000000017941 */ /* 0x000fea0003800000 */
.L_x_97:
        /* <DEDUP_REMOVED lines=12> */
.L_x_100:
[----:B------:R-:W-:Y:S05]  /*7550*/  BSYNC B1 ;  /* 0x0000000000017941 */ /* 0x000fea0003800000 */
.L_x_99:
        /* <DEDUP_REMOVED lines=12> */
.L_x_102:
[----:B------:R-:W-:Y:S05]  /*7620*/  BSYNC B1 ;  /* 0x0000000000017941 */ /* 0x000fea0003800000 */
.L_x_101:
        /* <DEDUP_REMOVED lines=12> */
.L_x_104:
[----:B------:R-:W-:Y:S05]  /*76f0*/  BSYNC B1 ;  /* 0x0000000000017941 */ /* 0x000fea0003800000 */
.L_x_103:
        /* <DEDUP_REMOVED lines=12> */
.L_x_106:
[----:B------:R-:W-:Y:S05]  /*77c0*/  BSYNC B1 ;  /* 0x0000000000017941 */ /* 0x000fea0003800000 */
.L_x_105:
        /* <DEDUP_REMOVED lines=12> */
.L_x_108:
[----:B------:R-:W-:Y:S05]  /*7890*/  BSYNC B1 ;  /* 0x0000000000017941 */ /* 0x000fea0003800000 */
.L_x_107:
        /* <DEDUP_REMOVED lines=12> */
.L_x_110:
[----:B------:R-:W-:Y:S05]  /*7960*/  BSYNC B1 ;  /* 0x0000000000017941 */ /* 0x000fea0003800000 */
.L_x_109:
        /* <DEDUP_REMOVED lines=12> */
.L_x_112:
[----:B------:R-:W-:Y:S05]  /*7a30*/  BSYNC B1 ;  /* 0x0000000000017941 */ /* 0x000fea0003800000 */
.L_x_111:
        /* <DEDUP_REMOVED lines=12> */
.L_x_114:
[----:B------:R-:W-:Y:S05]  /*7b00*/  BSYNC B1 ;  /* 0x0000000000017941 */ /* 0x000fea0003800000 */
.L_x_113:
        /* <DEDUP_REMOVED lines=12> */
.L_x_116:
[----:B------:R-:W-:Y:S05]  /*7bd0*/  BSYNC B1 ;  /* 0x0000000000017941 */ /* 0x000fea0003800000 */
.L_x_115:
        /* <DEDUP_REMOVED lines=12> */
.L_x_118:
[----:B------:R-:W-:Y:S05]  /*7ca0*/  BSYNC B1 ;  /* 0x0000000000017941 */ /* 0x000fea0003800000 */
.L_x_117:
        /* <DEDUP_REMOVED lines=12> */
.L_x_120:
[----:B------:R-:W-:Y:S05]  /*7d70*/  BSYNC B1 ;  /* 0x0000000000017941 */ /* 0x000fea0003800000 */
.L_x_119:
        /* <DEDUP_REMOVED lines=12> */
.L_x_122:
[----:B------:R-:W-:Y:S05]  /*7e40*/  BSYNC B1 ;  /* 0x0000000000017941 */ /* 0x000fea0003800000 */
.L_x_121:
        /* <DEDUP_REMOVED lines=12> */
.L_x_124:
[----:B------:R-:W-:Y:S05]  /*7f10*/  BSYNC B1 ;  /* 0x0000000000017941 */ /* 0x000fea0003800000 */
.L_x_123:
        /* <DEDUP_REMOVED lines=12> */
.L_x_126:
[----:B------:R-:W-:Y:S05]  /*7fe0*/  BSYNC B1 ;  /* 0x0000000000017941 */ /* 0x000fea0003800000 */
.L_x_125:
        /* <DEDUP_REMOVED lines=12> */
.L_x_128:
[----:B------:R-:W-:Y:S05]  /*80b0*/  BSYNC B1 ;  /* 0x0000000000017941 */ /* 0x000fea0003800000 */
.L_x_127:
        /* <DEDUP_REMOVED lines=12> */
.L_x_130:
[----:B------:R-:W-:Y:S05]  /*8180*/  BSYNC B1 ;  /* 0x0000000000017941 */ /* 0x000fea0003800000 */
.L_x_129:
        /* <DEDUP_REMOVED lines=12> */
.L_x_132:
[----:B------:R-:W-:Y:S05]  /*8250*/  BSYNC B1 ;  /* 0x0000000000017941 */ /* 0x000fea0003800000 */
.L_x_131:
        /* <DEDUP_REMOVED lines=12> */
.L_x_134:
[----:B------:R-:W-:Y:S05]  /*8320*/  BSYNC B1 ;  /* 0x0000000000017941 */ /* 0x000fea0003800000 */
.L_x_133:
        /* <DEDUP_REMOVED lines=12> */
.L_x_136:
[----:B------:R-:W-:Y:S05]  /*83f0*/  BSYNC B1 ;  /* 0x0000000000017941 */ /* 0x000fea0003800000 */
.L_x_135:
        /* <DEDUP_REMOVED lines=12> */
.L_x_138:
[----:B------:R-:W-:Y:S05]  /*84c0*/  BSYNC B1 ;  /* 0x0000000000017941 */ /* 0x000fea0003800000 */
.L_x_137:
        /* <DEDUP_REMOVED lines=12> */
.L_x_140:
[----:B------:R-:W-:Y:S05]  /*8590*/  BSYNC B1 ;  /* 0x0000000000017941 */ /* 0x000fea0003800000 */
.L_x_139:
        /* <DEDUP_REMOVED lines=12> */
.L_x_142:
[----:B------:R-:W-:Y:S05]  /*8660*/  BSYNC B1 ;  /* 0x0000000000017941 */ /* 0x000fea0003800000 */
.L_x_141:
        /* <DEDUP_REMOVED lines=12> */
.L_x_144:
[----:B------:R-:W-:Y:S05]  /*8730*/  BSYNC B1 ;  /* 0x0000000000017941 */ /* 0x000fea0003800000 */
.L_x_143:
        /* <DEDUP_REMOVED lines=12> */
.L_x_146:
[----:B------:R-:W-:Y:S05]  /*8800*/  BSYNC B1 ;  /* 0x0000000000017941 */ /* 0x000fea0003800000 */
.L_x_145:
        /* <DEDUP_REMOVED lines=12> */
.L_x_148:
[----:B------:R-:W-:Y:S05]  /*88d0*/  BSYNC B1 ;  /* 0x0000000000017941 */ /* 0x000fea0003800000 */
.L_x_147:
        /* <DEDUP_REMOVED lines=12> */
.L_x_150:
[----:B------:R-:W-:Y:S05]  /*89a0*/  BSYNC B1 ;  /* 0x0000000000017941 */ /* 0x000fea0003800000 */
.L_x_149:
        /* <DEDUP_REMOVED lines=12> */
.L_x_152:
[----:B------:R-:W-:Y:S05]  /*8a70*/  BSYNC B1 ;  /* 0x0000000000017941 */ /* 0x000fea0003800000 */
.L_x_151:
        /* <DEDUP_REMOVED lines=12> */
.L_x_154:
[----:B------:R-:W-:Y:S05]  /*8b40*/  BSYNC B1 ;  /* 0x0000000000017941 */ /* 0x000fea0003800000 */
.L_x_153:
        /* <DEDUP_REMOVED lines=12> */
.L_x_156:
[----:B------:R-:W-:Y:S05]  /*8c10*/  BSYNC B1 ;  /* 0x0000000000017941 */ /* 0x000fea0003800000 */
.L_x_155:
        /* <DEDUP_REMOVED lines=12> */
.L_x_158:
[----:B------:R-:W-:Y:S05]  /*8ce0*/  BSYNC B1 ;  /* 0x0000000000017941 */ /* 0x000fea0003800000 */
.L_x_157:
        /* <DEDUP_REMOVED lines=12> */
.L_x_160:
[----:B------:R-:W-:Y:S05]  /*8db0*/  BSYNC B1 ;  /* 0x0000000000017941 */ /* 0x000fea0003800000 */
.L_x_159:
        /* <DEDUP_REMOVED lines=12> */
.L_x_162:
[----:B------:R-:W-:Y:S05]  /*8e80*/  BSYNC B1 ;  /* 0x0000000000017941 */ /* 0x000fea0003800000 */
.L_x_161:
        /* <DEDUP_REMOVED lines=12> */
.L_x_164:
[----:B------:R-:W-:Y:S05]  /*8f50*/  BSYNC B1 ;  /* 0x0000000000017941 */ /* 0x000fea0003800000 */
.L_x_163:
        /* <DEDUP_REMOVED lines=12> */
.L_x_166:
[----:B------:R-:W-:Y:S05]  /*9020*/  BSYNC B1 ;  /* 0x0000000000017941 */ /* 0x000fea0003800000 */
.L_x_165:
        /* <DEDUP_REMOVED lines=12> */
.L_x_168:
[----:B------:R-:W-:Y:S05]  /*90f0*/  BSYNC B1 ;  /* 0x0000000000017941 */ /* 0x000fea0003800000 */
.L_x_167:
        /* <DEDUP_REMOVED lines=12> */
.L_x_170:
[----:B------:R-:W-:Y:S05]  /*91c0*/  BSYNC B1 ;  /* 0x0000000000017941 */ /* 0x000fea0003800000 */
.L_x_169:
        /* <DEDUP_REMOVED lines=12> */
.L_x_172:
[----:B------:R-:W-:Y:S05]  /*9290*/  BSYNC B1 ;  /* 0x0000000000017941 */ /* 0x000fea0003800000 */
.L_x_171:
        /* <DEDUP_REMOVED lines=12> */
.L_x_174:
[----:B------:R-:W-:Y:S05]  /*9360*/  BSYNC B1 ;  /* 0x0000000000017941 */ /* 0x000fea0003800000 */
.L_x_173:
        /* <DEDUP_REMOVED lines=12> */
.L_x_176:
[----:B------:R-:W-:Y:S05]  /*9430*/  BSYNC B1 ;  /* 0x0000000000017941 */ /* 0x000fea0003800000 */
.L_x_175:
        /* <DEDUP_REMOVED lines=12> */
.L_x_178:
[----:B------:R-:W-:Y:S05]  /*9500*/  BSYNC B1 ;  /* 0x0000000000017941 */ /* 0x000fea0003800000 */
.L_x_177:
        /* <DEDUP_REMOVED lines=12> */
.L_x_180:
[----:B------:R-:W-:Y:S05]  /*95d0*/  BSYNC B1 ;  /* 0x0000000000017941 */ /* 0x000fea0003800000 */
.L_x_179:
        /* <DEDUP_REMOVED lines=12> */
.L_x_182:
[----:B------:R-:W-:Y:S05]  /*96a0*/  BSYNC B1 ;  /* 0x0000000000017941 */ /* 0x000fea0003800000 */
.L_x_181:
        /* <DEDUP_REMOVED lines=12> */
.L_x_184:
[----:B------:R-:W-:Y:S05]  /*9770*/  BSYNC B1 ;  /* 0x0000000000017941 */ /* 0x000fea0003800000 */
.L_x_183:
        /* <DEDUP_REMOVED lines=12> */
.L_x_186:
[----:B------:R-:W-:Y:S05]  /*9840*/  BSYNC B1 ;  /* 0x0000000000017941 */ /* 0x000fea0003800000 */
.L_x_185:
        /* <DEDUP_REMOVED lines=12> */
.L_x_188:
[----:B------:R-:W-:Y:S05]  /*9910*/  BSYNC B1 ;  /* 0x0000000000017941 */ /* 0x000fea0003800000 */
.L_x_187:
        /* <DEDUP_REMOVED lines=12> */
.L_x_190:
[----:B------:R-:W-:Y:S05]  /*99e0*/  BSYNC B1 ;  /* 0x0000000000017941 */ /* 0x000fea0003800000 */
.L_x_189:
        /* <DEDUP_REMOVED lines=12> */
.L_x_192:
[----:B------:R-:W-:Y:S05]  /*9ab0*/  BSYNC B1 ;  /* 0x0000000000017941 */ /* 0x000fea0003800000 */
.L_x_191:
[----:B-----5:R-:W-:Y:S01]  /*9ac0*/  LOP3.LUT R32, R32, 0xff, RZ, 0xc0, !PT ;  /* 0x000000ff20207812 */ /* 0x020fe200078ec0ff */
[----:B------:R-:W-:Y:S01]  /*9ad0*/  BSSY B1, `(.L_x_193) ;  /* 0x000000b000017945 */ /* 0x000fe20003800000 */
[----:B------:R-:W-:Y:S02]  /*9ae0*/  ISETP.LT.OR P4, PT, R34, 0x99, !P1 ;  /* 0x000000992200780c */ /* 0x000fe40004f81670 */
[----:B------:R-:W-:-:S05]  /*9af0*/  F2FP.F16.E4M3.UNPACK_B R32, R32 ;  /* 0x00000020ff20723e */ /* 0x000fca00020006ff */
[----:B------:R-:W-:-:S05]  /*9b00*/  HADD2.F32 R32, -RZ, R32.H0_H0 ;  /* 0x20000020ff207230 */ /* 0x000fca0000004100 */
[----:B------:R-:W-:-:S04]  /*9b10*/  FMUL R32, R32, UR31 ;  /* 0x0000001f20207c20 */ /* 0x000fc80008400000 */
[----:B------:R-:W-:Y:S01]  /*9b20*/  FFMA R32, R23, UR32, R32 ;  /* 0x0000002017207c23 */ /* 0x000fe20008000020 */
[----:B------:R-:W-:-:S04]  /*9b30*/  PRMT R23, RZ, 0x7610, R23 ;  /* 0x00007610ff177816 */ /* 0x000fc80000000017 */
[----:B0-----:R-:W-:-:S05]  /*9b40*/  F2FP.SATFINITE.E4M3.F32.PACK_AB_MERGE_C R33, RZ, R32, RZ ;  /* 0x00000020ff21723e */ /* 0x001fca00048070ff */
[----:B------:R0:W-:Y:S01]  /*9b50*/  @!P3 STG.E.U8 desc[UR20][R24.64+0x99], R33 ;  /* 0x000099211800b986 */ /* 0x0001e2000c101114 */
[----:B------:R-:W-:Y:S05]  /*9b60*/  @P4 BRA `(.L_x_194) ;  /* 0x0000000000044947 */ /* 0x000fea0003800000 */
[----:B------:R0:W5:Y:S02]  /*9b70*/  LDG.E.U8 R23, desc[UR20][R30.64+0x98] ;  /* 0x000098141e177981 */ /* 0x000164000c1e1100 */
.L_x_194:
[----:B------:R-:W-:Y:S05]  /*9b80*/  BSYNC B1 ;  /* 0x0000000000017941 */ /* 0x000fea0003800000 */
.L_x_193:
        /* <DEDUP_REMOVED lines=8> */
[----:B------:R-:W-:-:S05]  /*9c10*/  F2FP.SATFINITE.E4M3.F32.PACK_AB_MERGE_C R23, RZ, R23, RZ ;  /* 0x00000017ff17723e */ /* 0x000fca00048070ff */
[----:B------:R0:W-:Y:S01]  /*9c20*/  @!P4 STG.E.U8 desc[UR20][R26.64+0x98], R23 ;  /* 0x000098171a00c986 */ /* 0x0001e2000c101114 */
[----:B------:R-:W-:Y:S05]  /*9c30*/  @P3 BRA `(.L_x_196) ;  /* 0x0000000000043947 */ /* 0x000fea0003800000 */
[----:B------:R0:W5:Y:S02]  /*9c40*/  LDG.E.U8 R22, desc[UR20][R30.64+0x99] ;  /* 0x000099141e167981 */ /* 0x000164000c1e1100 */
.L_x_196:
[----:B------:R-:W-:Y:S05]  /*9c50*/  BSYNC B1 ;  /* 0x0000000000017941 */ /* 0x000fea0003800000 */
.L_x_195:
        /* <DEDUP_REMOVED lines=12> */
.L_x_198:
[----:B------:R-:W-:Y:S05]  /*9d20*/  BSYNC B1 ;  /* 0x0000000000017941 */ /* 0x000fea0003800000 */
.L_x_197:
        /* <DEDUP_REMOVED lines=12> */
.L_x_200:
[----:B------:R-:W-:Y:S05]  /*9df0*/  BSYNC B1 ;  /* 0x0000000000017941 */ /* 0x000fea0003800000 */
.L_x_199:
        /* <DEDUP_REMOVED lines=12> */
.L_x_202:
[----:B------:R-:W-:Y:S05]  /*9ec0*/  BSYNC B1 ;  /* 0x0000000000017941 */ /* 0x000fea0003800000 */
.L_x_201:
        /* <DEDUP_REMOVED lines=12> */
.L_x_204:
[----:B------:R-:W-:Y:S05]  /*9f90*/  BSYNC B1 ;  /* 0x0000000000017941 */ /* 0x000fea0003800000 */
.L_x_203:
        /* <DEDUP_REMOVED lines=12> */
.L_x_206:
[----:B------:R-:W-:Y:S05]  /*a060*/  BSYNC B1 ;  /* 0x0000000000017941 */ /* 0x000fea0003800000 */
.L_x_205:
        /* <DEDUP_REMOVED lines=12> */
.L_x_208:
[----:B------:R-:W-:Y:S05]  /*a130*/  BSYNC B1 ;  /* 0x0000000000017941 */ /* 0x000fea0003800000 */
.L_x_207:
        /* <DEDUP_REMOVED lines=12> */
.L_x_210:
[----:B------:R-:W-:Y:S05]  /*a200*/  BSYNC B1 ;  /* 0x0000000000017941 */ /* 0x000fea0003800000 */
.L_x_209:
        /* <DEDUP_REMOVED lines=12> */
.L_x_212:
[----:B------:R-:W-:Y:S05]  /*a2d0*/  BSYNC B1 ;  /* 0x0000000000017941 */ /* 0x000fea0003800000 */
.L_x_211:
        /* <DEDUP_REMOVED lines=12> */
.L_x_214:
[----:B------:R-:W-:Y:S05]  /*a3a0*/  BSYNC B1 ;  /* 0x0000000000017941 */ /* 0x000fea0003800000 */
.L_x_213:
        /* <DEDUP_REMOVED lines=12> */
.L_x_216:
[----:B------:R-:W-:Y:S05]  /*a470*/  BSYNC B1 ;  /* 0x0000000000017941 */ /* 0x000fea0003800000 */
.L_x_215:
        /* <DEDUP_REMOVED lines=12> */
.L_x_218:
[----:B------:R-:W-:Y:S05]  /*a540*/  BSYNC B1 ;  /* 0x0000000000017941 */ /* 0x000fea0003800000 */
.L_x_217:
        /* <DEDUP_REMOVED lines=12> */
.L_x_220:
[----:B------:R-:W-:Y:S05]  /*a610*/  BSYNC B1 ;  /* 0x0000000000017941 */ /* 0x000fea0003800000 */
.L_x_219:
        /* <DEDUP_REMOVED lines=12> */
.L_x_222:
[----:B------:R-:W-:Y:S05]  /*a6e0*/  BSYNC B1 ;  /* 0x0000000000017941 */ /* 0x000fea0003800000 */
.L_x_221:
        /* <DEDUP_REMOVED lines=12> */
.L_x_224:
[----:B------:R-:W-:Y:S05]  /*a7b0*/  BSYNC B1 ;  /* 0x0000000000017941 */ /* 0x000fea0003800000 */
.L_x_223:
        /* <DEDUP_REMOVED lines=12> */
.L_x_226:
[----:B------:R-:W-:Y:S05]  /*a880*/  BSYNC B1 ;  /* 0x0000000000017941 */ /* 0x000fea0003800000 */
.L_x_225:
        /* <DEDUP_REMOVED lines=12> */
.L_x_228:
[----:B------:R-:W-:Y:S05]  /*a950*/  BSYNC B1 ;  /* 0x0000000000017941 */ /* 0x000fea0003800000 */
.L_x_227:
        /* <DEDUP_REMOVED lines=12> */
.L_x_230:
[----:B------:R-:W-:Y:S05]  /*aa20*/  BSYNC B1 ;  /* 0x0000000000017941 */ /* 0x000fea0003800000 */
.L_x_229:
        /* <DEDUP_REMOVED lines=12> */
.L_x_232:
[----:B------:R-:W-:Y:S05]  /*aaf0*/  BSYNC B1 ;  /* 0x0000000000017941 */ /* 0x000fea0003800000 */
.L_x_231:
        /* <DEDUP_REMOVED lines=12> */
.L_x_234:
[----:B------:R-:W-:Y:S05]  /*abc0*/  BSYNC B1 ;  /* 0x0000000000017941 */ /* 0x000fea0003800000 */
.L_x_233:
        /* <DEDUP_REMOVED lines=12> */
.L_x_236:
[----:B------:R-:W-:Y:S05]  /*ac90*/  BSYNC B1 ;  /* 0x0000000000017941 */ /* 0x000fea0003800000 */
.L_x_235:
[----:B-----5:R-:W-:Y:S01]  /*aca0*/  LOP3.LUT R2, R2, 0xff, RZ, 0xc0, !PT ;  /* 0x000000ff02027812 */ /* 0x020fe200078ec0ff */
[----:B------:R-:W-:Y:S01]  /*acb0*/  BSSY B1, `(.L_x_237) ;  /* 0x000000b000017945 */ /* 0x000fe20003800000 */
[----:B------:R-:W-:Y:S02]  /*acc0*/  ISETP.LT.OR P4, PT, R34, 0xc9, !P0 ;  /* 0x000000c92200780c */ /* 0x000fe40004781670 */
[----:B------:R-:W-:-:S05]  /*acd0*/  F2FP.F16.E4M3.UNPACK_B R2, R2 ;  /* 0x00000002ff02723e */ /* 0x000fca00020006ff */
[----:B------:R-:W-:-:S05]  /*ace0*/  HADD2.F32 R2, -RZ, R2.H0_H0 ;  /* 0x20000002ff027230 */ /* 0x000fca0000004100 */
[----:B0-----:R-:W-:-:S04]  /*acf0*/  FMUL R3, R2, UR31 ;  /* 0x0000001f02037c20 */ /* 0x001fc80008400000 */
[----:B------:R-:W-:Y:S01]  /*ad00*/  FFMA R3, R0, UR32, R3 ;  /* 0x0000002000037c23 */ /* 0x000fe20008000003 */
[----:B------:R-:W-:-:S04]  /*ad10*/  PRMT R0, RZ, 0x7610, R0 ;  /* 0x00007610ff007816 */ /* 0x000fc80000000000 */
[----:B------:R-:W-:-:S05]  /*ad20*/  F2FP.SATFINITE.E4M3.F32.PACK_AB_MERGE_C R3, RZ, R3, RZ ;  /* 0x00000003ff03723e */ /* 0x000fca00048070ff */
[----:B------:R0:W-:Y:S01]  /*ad30*/  @!P3 STG.E.U8 desc[UR20][R26.64+0xc1], R3 ;  /* 0x0000c1031a00b986 */ /* 0x0001e2000c101114 */
[----:B------:R-:W-:Y:S05]  /*ad40*/  @P4 BRA `(.L_x_238) ;  /* 0x0000000000044947 */ /* 0x000fea0003800000 */
[----:B------:R0:W5:Y:S02]  /*ad50*/  LDG.E.U8 R0, desc[UR20][R28.64+0xc8] ;  /* 0x0000c8141c007981 */ /* 0x000164000c1e1100 */
.L_x_238:
[----:B------:R-:W-:Y:S05]  /*ad60*/  BSYNC B1 ;  /* 0x0000000000017941 */ /* 0x000fea0003800000 */
.L_x_237:
[----:B------:R-:W2:Y:S01]  /*ad70*/  LDL.LU R2, [R1] ;  /* 0x0000000001027983 */ /* 0x000ea20000300800 */
[----:B-----5:R-:W-:Y:S01]  /*ad80*/  LOP3.LUT R0, R0, 0xff, RZ, 0xc0, !PT ;  /* 0x000000ff00007812 */ /* 0x020fe200078ec0ff */
[----:B------:R-:W-:Y:S01]  /*ad90*/  BSSY B1, `(.L_x_239) ;  /* 0x000000b000017945 */ /* 0x000fe20003800000 */
[----:B------:R-:W-:Y:S02]  /*ada0*/  ISETP.LT.OR P3, PT, R34, 0xca, !P0 ;  /* 0x000000ca2200780c */ /* 0x000fe40004761670 */
[----:B------:R-:W-:-:S05]  /*adb0*/  F2FP.F16.E4M3.UNPACK_B R0, R0 ;  /* 0x00000000ff00723e */ /* 0x000fca00020006ff */
[----:B------:R-:W-:-:S05]  /*adc0*/  HADD2.F32 R0, -RZ, R0.H0_H0 ;  /* 0x20000000ff007230 */ /* 0x000fca0000004100 */
[----:B------:R-:W-:-:S04]  /*add0*/  FMUL R0, R0, UR31 ;  /* 0x0000001f00007c20 */ /* 0x000fc80008400000 */
[----:B--2---:R-:W-:-:S05]  /*ade0*/  FFMA R0, R2, UR32, R0 ;  /* 0x0000002002007c23 */ /* 0x004fca0008000000 */
[----:B0-----:R-:W-:Y:S02]  /*adf0*/  F2FP.SATFINITE.E4M3.F32.PACK_AB_MERGE_C R3, RZ, R0, RZ ;  /* 0x00000000ff03723e */ /* 0x001fe400048070ff */
[----:B------:R-:W-:-:S03]  /*ae00*/  PRMT R0, RZ, 0x7610, R0 ;  /* 0x00007610ff007816 */ /* 0x000fc60000000000 */
[----:B------:R0:W-:Y:S01]  /*ae10*/  @!P4 STG.E.U8 desc[UR20][R24.64+0xc8], R3 ;  /* 0x0000c8031800c986 */ /* 0x0001e2000c101114 */
[----:B------:R-:W-:Y:S05]  /*ae20*/  @P3 BRA `(.L_x_240) ;  /* 0x0000000000043947 */ /* 0x000fea0003800000 */
[----:B------:R2:W5:Y:S02]  /*ae30*/  LDG.E.U8 R0, desc[UR20][R28.64+0xc9] ;  /* 0x0000c9141c007981 */ /* 0x000564000c1e1100 */
.L_x_240:
[----:B------:R-:W-:Y:S05]  /*ae40*/  BSYNC B1 ;  /* 0x0000000000017941 */ /* 0x000fea0003800000 */
.L_x_239:
[----:B------:R-:W3:Y:S01]  /*ae50*/  LDL.LU R2, [R1+0x4] ;  /* 0x0000040001027983 */ /* 0x000ee20000300800 */
[----:B-----5:R-:W-:Y:S01]  /*ae60*/  LOP3.LUT R0, R0, 0xff, RZ, 0xc0, !PT ;  /* 0x000000ff00007812 */ /* 0x020fe200078ec0ff */
[----:B------:R-:W-:Y:S01]  /*ae70*/  BSSY B1, `(.L_x_241) ;  /* 0x000000b000017945 */ /* 0x000fe20003800000 */
[----:B------:R-:W-:Y:S02]  /*ae80*/  ISETP.LT.OR P4, PT, R34, 0xc9, !P1 ;  /* 0x000000c92200780c */ /* 0x000fe40004f81670 */
[----:B------:R-:W-:-:S05]  /*ae90*/  F2FP.F16.E4M3.UNPACK_B R0, R0 ;  /* 0x00000000ff00723e */ /* 0x000fca00020006ff */
[----:B------:R-:W-:-:S05]  /*aea0*/  HADD2.F32 R0, -RZ, R0.H0_H0 ;  /* 0x20000000ff007230 */ /* 0x000fca0000004100 */
[----:B------:R-:W-:-:S04]  /*aeb0*/  FMUL R0, R0, UR31 ;  /* 0x0000001f00007c20 */ /* 0x000fc80008400000 */
[----:B---3--:R-:W-:-:S05]  /*aec0*/  FFMA R0, R2, UR32, R0 ;  /* 0x0000002002007c23 */ /* 0x008fca0008000000 */
[----:B0-----:R-:W-:Y:S02]  /*aed0*/  F2FP.SATFINITE.E4M3.F32.PACK_AB_MERGE_C R3, RZ, R0, RZ ;  /* 0x00000000ff03723e */ /* 0x001fe400048070ff */
[----:B------:R-:W-:-:S03]  /*aee0*/  PRMT R0, RZ, 0x7610, R0 ;  /* 0x00007610ff007816 */ /* 0x000fc60000000000 */
[----:B------:R0:W-:Y:S01]  /*aef0*/  @!P3 STG.E.U8 desc[UR20][R24.64+0xc9], R3 ;  /* 0x0000c9031800b986 */ /* 0x0001e2000c101114 */
[----:B------:R-:W-:Y:S05]  /*af00*/  @P4 BRA `(.L_x_242) ;  /* 0x0000000000044947 */ /* 0x000fea0003800000 */
[----:B------:R3:W5:Y:S02]  /*af10*/  LDG.E.U8 R0, desc[UR20][R30.64+0xc8] ;  /* 0x0000c8141e007981 */ /* 0x000764000c1e1100 */
.L_x_242:
[----:B------:R-:W-:Y:S05]  /*af20*/  BSYNC B1 ;  /* 0x0000000000017941 */ /* 0x000fea0003800000 */
.L_x_241:
[----:B------:R-:W2:Y:S01]  /*af30*/  LDL.LU R2, [R1+0x8] ;  /* 0x0000080001027983 */ /* 0x000ea20000300800 */
        /* <DEDUP_REMOVED lines=12> */
.L_x_244:
[----:B------:R-:W-:Y:S05]  /*b000*/  BSYNC B1 ;  /* 0x0000000000017941 */ /* 0x000fea0003800000 */
.L_x_243:
        /* <DEDUP_REMOVED lines=13> */
.L_x_246:
[----:B------:R-:W-:Y:S05]  /*b0e0*/  BSYNC B1 ;  /* 0x0000000000017941 */ /* 0x000fea0003800000 */
.L_x_245:
        /* <DEDUP_REMOVED lines=13> */
.L_x_248:
[----:B------:R-:W-:Y:S05]  /*b1c0*/  BSYNC B1 ;  /* 0x0000000000017941 */ /* 0x000fea0003800000 */
.L_x_247:
        /* <DEDUP_REMOVED lines=13> */
.L_x_250:
[----:B------:R-:W-:Y:S05]  /*b2a0*/  BSYNC B1 ;  /* 0x0000000000017941 */ /* 0x000fea0003800000 */
.L_x_249:
        /* <DEDUP_REMOVED lines=13> */
.L_x_252:
[----:B------:R-:W-:Y:S05]  /*b380*/  BSYNC B1 ;  /* 0x0000000000017941 */ /* 0x000fea0003800000 */
.L_x_251:
        /* <DEDUP_REMOVED lines=13> */
.L_x_254:
[----:B------:R-:W-:Y:S05]  /*b460*/  BSYNC B1 ;  /* 0x0000000000017941 */ /* 0x000fea0003800000 */
.L_x_253:
        /* <DEDUP_REMOVED lines=13> */
.L_x_256:
[----:B------:R-:W-:Y:S05]  /*b540*/  BSYNC B1 ;  /* 0x0000000000017941 */ /* 0x000fea0003800000 */
.L_x_255:
        /* <DEDUP_REMOVED lines=13> */
.L_x_258:
[----:B------:R-:W-:Y:S05]  /*b620*/  BSYNC B1 ;  /* 0x0000000000017941 */ /* 0x000fea0003800000 */
.L_x_257:
        /* <DEDUP_REMOVED lines=13> */
.L_x_260:
[----:B------:R-:W-:Y:S05]  /*b700*/  BSYNC B1 ;  /* 0x0000000000017941 */ /* 0x000fea0003800000 */
.L_x_259:
        /* <DEDUP_REMOVED lines=13> */
.L_x_262:
[----:B------:R-:W-:Y:S05]  /*b7e0*/  BSYNC B1 ;  /* 0x0000000000017941 */ /* 0x000fea0003800000 */
.L_x_261:
        /* <DEDUP_REMOVED lines=13> */
.L_x_264:
[----:B------:R-:W-:Y:S05]  /*b8c0*/  BSYNC B1 ;  /* 0x0000000000017941 */ /* 0x000fea0003800000 */
.L_x_263:
        /* <DEDUP_REMOVED lines=13> */
.L_x_266:
[----:B------:R-:W-:Y:S05]  /*b9a0*/  BSYNC B1 ;  /* 0x0000000000017941 */ /* 0x000fea0003800000 */
.L_x_265:
        /* <DEDUP_REMOVED lines=13> */
.L_x_268:
[----:B------:R-:W-:Y:S05]  /*ba80*/  BSYNC B1 ;  /* 0x0000000000017941 */ /* 0x000fea0003800000 */
.L_x_267:
        /* <DEDUP_REMOVED lines=13> */
.L_x_270:
[----:B------:R-:W-:Y:S05]  /*bb60*/  BSYNC B1 ;  /* 0x0000000000017941 */ /* 0x000fea0003800000 */
.L_x_269:
        /* <DEDUP_REMOVED lines=13> */
.L_x_272:
[----:B------:R-:W-:Y:S05]  /*bc40*/  BSYNC B1 ;  /* 0x0000000000017941 */ /* 0x000fea0003800000 */
.L_x_271:
        /* <DEDUP_REMOVED lines=13> */
.L_x_274:
[----:B------:R-:W-:Y:S05]  /*bd20*/  BSYNC B1 ;  /* 0x0000000000017941 */ /* 0x000fea0003800000 */
.L_x_273:
        /* <DEDUP_REMOVED lines=13> */
.L_x_276:
[----:B------:R-:W-:Y:S05]  /*be00*/  BSYNC B1 ;  /* 0x0000000000017941 */ /* 0x000fea0003800000 */
.L_x_275:
        /* <DEDUP_REMOVED lines=13> */
.L_x_278:
[----:B------:R-:W-:Y:S05]  /*bee0*/  BSYNC B1 ;  /* 0x0000000000017941 */ /* 0x000fea0003800000 */
.L_x_277:
        /* <DEDUP_REMOVED lines=13> */
.L_x_280:
[----:B------:R-:W-:Y:S05]  /*bfc0*/  BSYNC B1 ;  /* 0x0000000000017941 */ /* 0x000fea0003800000 */
.L_x_279:
        /* <DEDUP_REMOVED lines=13> */
.L_x_282:
[----:B------:R-:W-:Y:S05]  /*c0a0*/  BSYNC B1 ;  /* 0x0000000000017941 */ /* 0x000fea0003800000 */
.L_x_281:
        /* <DEDUP_REMOVED lines=13> */
.L_x_284:
[----:B------:R-:W-:Y:S05]  /*c180*/  BSYNC B1 ;  /* 0x0000000000017941 */ /* 0x000fea0003800000 */
.L_x_283:
        /* <DEDUP_REMOVED lines=13> */
.L_x_286:
[----:B------:R-:W-:Y:S05]  /*c260*/  BSYNC B1 ;  /* 0x0000000000017941 */ /* 0x000fea0003800000 */
.L_x_285:
        /* <DEDUP_REMOVED lines=13> */
.L_x_288:
[----:B------:R-:W-:Y:S05]  /*c340*/  BSYNC B1 ;  /* 0x0000000000017941 */ /* 0x000fea0003800000 */
.L_x_287:
        /* <DEDUP_REMOVED lines=13> */
.L_x_290:
[----:B------:R-:W-:Y:S05]  /*c420*/  BSYNC B1 ;  /* 0x0000000000017941 */ /* 0x000fea0003800000 */
.L_x_289:
        /* <DEDUP_REMOVED lines=13> */
.L_x_292:
[----:B------:R-:W-:Y:S05]  /*c500*/  BSYNC B1 ;  /* 0x0000000000017941 */ /* 0x000fea0003800000 */
.L_x_291:
[----:B------:R-:W-:Y:S05]  /*c510*/  @P1 BRA `(.L_x_293) ;  /* 0x00000020009c1947 */ /* 0x000fea0003800000 */
[----:B------:R-:W2:Y:S01]  /*c520*/  LDL.LU R2, [R1+0x6c] ;  /* 0x00006c0001027983 */ /* 0x000ea20000300800 */
[----:B-----5:R-:W-:-:S04]  /*c530*/  LOP3.LUT R0, R0, 0xff, RZ, 0xc0, !PT ;  /* 0x000000ff00007812 */ /* 0x020fc800078ec0ff */
[----:B------:R-:W-:-:S05]  /*c540*/  F2FP.F16.E4M3.UNPACK_B R0, R0 ;  /* 0x00000000ff00723e */ /* 0x000fca00020006ff */
[----:B------:R-:W-:-:S05]  /*c550*/  HADD2.F32 R0, -RZ, R0.H0_H0 ;  /* 0x20000000ff007230 */ /* 0x000fca0000004100 */
[----:B------:R-:W-:-:S04]  /*c560*/  FMUL R0, R0, UR31 ;  /* 0x0000001f00007c20 */ /* 0x000fc80008400000 */
[----:B--2---:R-:W-:-:S05]  /*c570*/  FFMA R0, R2, UR32, R0 ;  /* 0x0000002002007c23 */ /* 0x004fca0008000000 */
[----:B0-----:R-:W-:-:S05]  /*c580*/  F2FP.SATFINITE.E4M3.F32.PACK_AB_MERGE_C R3, RZ, R0, RZ ;  /* 0x00000000ff03723e */ /* 0x001fca00048070ff */
[----:B------:R0:W-:Y:S01]  /*c590*/  STG.E.U8 desc[UR20][R26.64+0xf9], R3 ;  /* 0x0000f9031a007986 */ /* 0x0001e2000c101114 */
[----:B------:R-:W-:Y:S05]  /*c5a0*/  BRA `(.L_x_293) ;  /* 0x0000002000787947 */ /* 0x000fea0003800000 */
.L_x_36:
[----:B------:R-:W-:Y:S01]  /*c5b0*/  ISETP.GE.AND P1, PT, R39, 0x1, PT ;  /* 0x000000012700780c */ /* 0x000fe20003f26270 */
[----:B------:R-:W-:Y:S01]  /*c5c0*/  FMUL R228, R228, UR32 ;  /* 0x00000020e4e47c20 */ /* 0x000fe20008400000 */
[----:B------:R-:W-:Y:S01]  /*c5d0*/  FMUL R227, R227, UR32 ;  /* 0x00000020e3e37c20 */ /* 0x000fe20008400000 */
[----:B------:R-:W-:Y:S01]  /*c5e0*/  ISETP.GE.AND P0, PT, R39, 0x9, PT ;  /* 0x000000092700780c */ /* 0x000fe20003f06270 */
[----:B------:R-:W-:Y:S01]  /*c5f0*/  FMUL R226, R226, UR32 ;  /* 0x00000020e2e27c20 */ /* 0x000fe20008400000 */
[C---:B------:R-:W-:Y:S02]  /*c600*/  ISETP.LT.OR P4, PT, R34.reuse, 0x1, !P1 ;  /* 0x000000012200780c */ /* 0x040fe40004f81670 */
[----:B------:R-:W-:Y:S02]  /*c610*/  ISETP.LT.OR P5, PT, R34, 0x2, !P1 ;  /* 0x000000022200780c */ /* 0x000fe40004fa1670 */
[----:B------:R-:W-:Y:S02]  /*c620*/  F2FP.SATFINITE.E4M3.F32.PACK_AB_MERGE_C R29, RZ, R228, RZ ;  /* 0x000000e4ff1d723e */ /* 0x000fe400048070ff */
[----:B------:R-:W-:-:S02]  /*c630*/  F2FP.SATFINITE.E4M3.F32.PACK_AB_MERGE_C R227, RZ, R227, RZ ;  /* 0x000000e3ffe3723e */ /* 0x000fc400048070ff */
[----:B------:R-:W-:Y:S01]  /*c640*/  ISETP.LT.OR P3, PT, R34, 0x1, !P0 ;  /* 0x000000012200780c */ /* 0x000fe20004761670 */
[----:B------:R-:W-:-:S04]  /*c650*/  FMUL R225, R225, UR32 ;  /* 0x00000020e1e17c20 */ /* 0x000fc80008400000 */
[----:B------:R1:W-:Y:S01]  /*c660*/  @!P4 STG.E.U8 desc[UR20][R24.64], R29 ;  /* 0x0000001d1800c986 */ /* 0x0003e2000c101114 */
[----:B------:R-:W-:-:S03]  /*c670*/  ISETP.LT.OR P4, PT, R34, 0x2, !P0 ;  /* 0x000000022200780c */ /* 0x000fc60004781670 */
[----:B------:R2:W-:Y:S01]  /*c680*/  @!P5 STG.E.U8 desc[UR20][R24.64+0x1], R227 ;  /* 0x000001e31800d986 */ /* 0x0005e2000c101114 */
[----:B------:R-:W-:Y:S01]  /*c690*/  ISETP.LT.OR P5, PT, R34, 0x9, !P1 ;  /* 0x000000092200780c */ /* 0x000fe20004fa1670 */
[----:B------:R-:W-:Y:S01]  /*c6a0*/  FMUL R224, R224, UR32 ;  /* 0x00000020e0e07c20 */ /* 0x000fe20008400000 */
[----:B------:R-:W-:Y:S01]  /*c6b0*/  ISETP.LT.OR P6, PT, R34, 0xa, !P1 ;  /* 0x0000000a2200780c */ /* 0x000fe20004fc1670 */
[----:B------:R-:W-:Y:S01]  /*c6c0*/  FMUL R223, R223, UR32 ;  /* 0x00000020dfdf7c20 */ /* 0x000fe20008400000 */
[----:B------:R-:W-:Y:S02]  /*c6d0*/  F2FP.SATFINITE.E4M3.F32.PACK_AB_MERGE_C R31, RZ, R226, RZ ;  /* 0x000000e2ff1f723e */ /* 0x000fe400048070ff */
[----:B------:R-:W-:Y:S02]  /*c6e0*/  F2FP.SATFINITE.E4M3.F32.PACK_AB_MERGE_C R225, RZ, R225, RZ ;  /* 0x000000e1ffe1723e */ /* 0x000fe400048070ff */
[----:B-1----:R-:W-:Y:S01]  /*c6f0*/  F2FP.SATFINITE.E4M3.F32.PACK_AB_MERGE_C R29, RZ, R224, RZ ;  /* 0x000000e0ff1d723e */ /* 0x002fe200048070ff */
[----:B------:R-:W-:Y:S01]  /*c700*/  @!P3 STG.E.U8 desc[UR20][R26.64], R31 ;  /* 0x0000001f1a00b986 */ /* 0x000fe2000c101114 */
[----:B------:R-:W-:-:S02]  /*c710*/  F2FP.SATFINITE.E4M3.F32.PACK_AB_MERGE_C R223, RZ, R223, RZ ;  /* 0x000000dfffdf723e */ /* 0x000fc400048070ff */
[C---:B------:R-:W-:Y:S01]  /*c720*/  ISETP.LT.OR P3, PT, R34.reuse, 0x9, !P0 ;  /* 0x000000092200780c */ /* 0x040fe20004761670 */
[----:B------:R-:W-:Y:S01]  /*c730*/  @!P4 STG.E.U8 desc[UR20][R26.64+0x1], R225 ;  /* 0x000001e11a00c986 */ /* 0x000fe2000c101114 */
[----:B------:R-:W-:-:S03]  /*c740*/  ISETP.LT.OR P4, PT, R34, 0xa, !P0 ;  /* 0x0000000a2200780c */ /* 0x000fc60004781670 */
[----:B------:R1:W-:Y:S01]  /*c750*/  @!P5 STG.E.U8 desc[UR20][R24.64+0x8], R29 ;  /* 0x0000081d1800d986 */ /* 0x0003e2000c101114 */
[----:B------:R-:W-:Y:S01]  /*c760*/  ISETP.LT.OR P5, PT, R34, 0x11, !P1 ;  /* 0x000000112200780c */ /* 0x000fe20004fa1670 */
[----:B------:R-:W-:Y:S01]  /*c770*/  FMUL R222, R222, UR32 ;  /* 0x00000020dede7c20 */ /* 0x000fe20008400000 */
[----:B------:R-:W-:Y:S01]  /*c780*/  FMUL R221, R221, UR32 ;  /* 0x00000020dddd7c20 */ /* 0x000fe20008400000 */
[----:B------:R-:W-:Y:S01]  /*c790*/  FMUL R220, R220, UR32 ;  /* 0x00000020dcdc7c20 */ /* 0x000fe20008400000 */
[----:B------:R-:W-:Y:S01]  /*c7a0*/  @!P6 STG.E.U8 desc[UR20][R24.64+0x9], R223 ;  /* 0x000009df1800e986 */ /* 0x000fe2000c101114 */
[----:B------:R-:W-:Y:S01]  /*c7b0*/  ISETP.LT.OR P6, PT, R34, 0x12, !P1 ;  /* 0x000000122200780c */ /* 0x000fe20004fc1670 */
[----:B------:R-:W-:Y:S01]  /*c7c0*/  FMUL R219, R219, UR32 ;  /* 0x00000020dbdb7c20 */ /* 0x000fe20008400000 */
[----:B------:R-:W-:Y:S01]  /*c7d0*/  F2FP.SATFINITE.E4M3.F32.PACK_AB_MERGE_C R33, RZ, R222, RZ ;  /* 0x000000deff21723e */ /* 0x000fe200048070ff */
[----:B--2---:R-:W2:Y:S01]  /*c7e0*/  LDL.LU R227, [R1+0x8] ;  /* 0x0000080001e37983 */ /* 0x004ea20000300800 */
[----:B------:R-:W-:-:S02]  /*c7f0*/  F2FP.SATFINITE.E4M3.F32.PACK_AB_MERGE_C R221, RZ, R221, RZ ;  /* 0x000000ddffdd723e */ /* 0x000fc400048070ff */
[----:B-1----:R-:W-:Y:S01]  /*c800*/  F2FP.SATFINITE.E4M3.F32.PACK_AB_MERGE_C R29, RZ, R220, RZ ;  /* 0x000000dcff1d723e */ /* 0x002fe200048070ff */
[----:B------:R-:W3:Y:S04]  /*c810*/  LDL.LU R226, [R1+0x4] ;  /* 0x0000040001e27983 */ /* 0x000ee80000300800 */
[----:B------:R-:W4:Y:S01]  /*c820*/  LDL.LU R224, [R1] ;  /* 0x0000000001e07983 */ /* 0x000f220000300800 */
[----:B------:R-:W-:-:S03]  /*c830*/  F2FP.SATFINITE.E4M3.F32.PACK_AB_MERGE_C R219, RZ, R219, RZ ;  /* 0x000000dbffdb723e */ /* 0x000fc600048070ff */
[----:B------:R-:W-:Y:S01]  /*c840*/  @!P3 STG.E.U8 desc[UR20][R26.64+0x8], R33 ;  /* 0x000008211a00b986 */ /* 0x000fe2000c101114 */
[----:B------:R-:W-:-:S03]  /*c850*/  ISETP.LT.OR P3, PT, R34, 0x11, !P0 ;  /* 0x000000112200780c */ /* 0x000fc60004761670 */
        /* <DEDUP_REMOVED lines=11> */
[----:B------:R-:W-:Y:S01]  /*c910*/  FMUL R214, R214, UR32 ;  /* 0x00000020d6d67c20 */ /* 0x000fe20008400000 */
[----:B------:R-:W-:Y:S01]  /*c920*/  F2FP.SATFINITE.E4M3.F32.PACK_AB_MERGE_C R217, RZ, R217, RZ ;  /* 0x000000d9ffd9723e */ /* 0x000fe200048070ff */
[----:B------:R-:W-:Y:S01]  /*c930*/  FMUL R213, R213, UR32 ;  /* 0x00000020d5d57c20 */ /* 0x000fe20008400000 */
        /* <DEDUP_REMOVED lines=8> */
[----:B------:R-:W-:Y:S02]  /*c9c0*/  FMUL R212, R212, UR32 ;  /* 0x00000020d4d47c20 */ /* 0x000fe40008400000 */
[----:B------:R-:W-:Y:S01]  /*c9d0*/  @!P6 STG.E.U8 desc[UR20][R24.64+0x19], R215 ;  /* 0x000019d71800e986 */ /* 0x000fe2000c101114 */
[----:B------:R-:W-:Y:S01]  /*c9e0*/  ISETP.LT.OR P6, PT, R34, 0x22, !P1 ;  /* 0x000000222200780c */ /* 0x000fe20004fc1670 */
[----:B------:R-:W-:Y:S01]  /*c9f0*/  FMUL R211, R211, UR32 ;  /* 0x00000020d3d37c20 */ /* 0x000fe20008400000 */
[----:B------:R-:W-:Y:S01]  /*ca00*/  F2FP.SATFINITE.E4M3.F32.PACK_AB_MERGE_C R33, RZ, R214, RZ ;  /* 0x000000d6ff21723e */ /* 0x000fe200048070ff */
[----:B------:R-:W-:Y:S01]  /*ca10*/  FMUL R210, R210, UR32 ;  /* 0x00000020d2d27c20 */ /* 0x000fe20008400000 */
[----:B------:R-:W-:Y:S01]  /*ca20*/  F2FP.SATFINITE.E4M3.F32.PACK_AB_MERGE_C R213, RZ, R213, RZ ;  /* 0x000000d5ffd5723e */ /* 0x000fe200048070ff */
[----:B------:R-:W-:Y:S01]  /*ca30*/  FMUL R209, R209, UR32 ;  /* 0x00000020d1d17c20 */ /* 0x000fe20008400000 */
        /* <DEDUP_REMOVED lines=8> */
[----:B------:R-:W-:-:S03]  /*cac0*/  ISETP.LT.OR P5, PT, R34, 0x29, !P1 ;  /* 0x000000292200780c */ /* 0x000fc60004fa1670 */
        /* <DEDUP_REMOVED lines=240> */
[----:B------:R0:W-:Y:S01]  /*d9d0*/  @!P6 STG.E.U8 desc[UR20][R24.64+0x99], R23 ;  /* 0x000099171800e986 */ /* 0x0001e2000c101114 */
        /* <DEDUP_REMOVED lines=11> */
[----:B------:R1:W-:Y:S01]  /*da90*/  @!P4 STG.E.U8 desc[UR20][R26.64+0x99], R21 ;  /* 0x000099151a00c986 */ /* 0x0003e2000c101114 */
[----:B------:R-:W-:-:S03]  /*daa0*/  ISETP.LT.OR P4, PT, R34, 0xa2, !P0 ;  /* 0x000000a22200780c */ /* 0x000fc60004781670 */
[----:B------:R-:W-:Y:S01]  /*dab0*/  @!P5 STG.E.U8 desc[UR20][R24.64+0xa0], R29 ;  /* 0x0000a01d1800d986 */ /* 0x000fe2000c101114 */
[----:B------:R-:W-:-:S03]  /*dac0*/  ISETP.LT.OR P5, PT, R34, 0xa9, !P1 ;  /* 0x000000a92200780c */ /* 0x000fc60004fa1670 */
[----:B------:R2:W-:Y:S01]  /*dad0*/  @!P6 STG.E.U8 desc[UR20][R24.64+0xa1], R19 ;  /* 0x0000a1131800e986 */ /* 0x0005e2000c101114 */
[----:B------:R-:W-:Y:S01]  /*dae0*/  ISETP.LT.OR P6, PT, R34, 0xaa, !P1 ;  /* 0x000000aa2200780c */ /* 0x000fe20004fc1670 */
[----:B------:R-:W-:Y:S01]  /*daf0*/  FMUL R15, R15, UR32 ;  /* 0x000000200f0f7c20 */ /* 0x000fe20008400000 */
[----:B0-----:R-:W-:Y:S01]  /*db00*/  F2FP.SATFINITE.E4M3.F32.PACK_AB_MERGE_C R23, RZ, R18, RZ ;  /* 0x00000012ff17723e */ /* 0x001fe200048070ff */
[----:B------:R-:W-:Y:S01]  /*db10*/  FMUL R14, R14, UR32 ;  /* 0x000000200e0e7c20 */ /* 0x000fe20008400000 */
[----:B------:R-:W-:Y:S01]  /*db20*/  F2FP.SATFINITE.E4M3.F32.PACK_AB_MERGE_C R17, RZ, R17, RZ ;  /* 0x00000011ff11723e */ /* 0x000fe200048070ff */
[----:B------:R-:W-:Y:S01]  /*db30*/  FMUL R13, R13, UR32 ;  /* 0x000000200d0d7c20 */ /* 0x000fe20008400000 */
[----:B-1----:R-:W-:Y:S01]  /*db40*/  F2FP.SATFINITE.E4M3.F32.PACK_AB_MERGE_C R21, RZ, R16, RZ ;  /* 0x00000010ff15723e */ /* 0x002fe200048070ff */
[----:B------:R-:W-:Y:S01]  /*db50*/  @!P3 STG.E.U8 desc[UR20][R26.64+0xa0], R23 ;  /* 0x0000a0171a00b986 */ /* 0x000fe2000c101114 */
[----:B------:R-:W-:Y:S02]  /*db60*/  F2FP.SATFINITE.E4M3.F32.PACK_AB_MERGE_C R15, RZ, R15, RZ ;  /* 0x0000000fff0f723e */ /* 0x000fe400048070ff */
[C---:B------:R-:W-:Y:S01]  /*db70*/  ISETP.LT.OR P3, PT, R34.reuse, 0xa9, !P0 ;  /* 0x000000a92200780c */ /* 0x040fe20004761670 */
[----:B------:R-:W-:Y:S01]  /*db80*/  @!P4 STG.E.U8 desc[UR20][R26.64+0xa1], R17 ;  /* 0x0000a1111a00c986 */ /* 0x000fe2000c101114 */
[----:B------:R-:W-:-:S03]  /*db90*/  ISETP.LT.OR P4, PT, R34, 0xaa, !P0 ;  /* 0x000000aa2200780c */ /* 0x000fc60004781670 */
[----:B------:R-:W-:Y:S01]  /*dba0*/  @!P5 STG.E.U8 desc[UR20][R24.64+0xa8], R21 ;  /* 0x0000a8151800d986 */ /* 0x000fe2000c101114 */
[----:B------:R-:W-:Y:S01]  /*dbb0*/  ISETP.LT.OR P5, PT, R34, 0xb1, !P1 ;  /* 0x000000b12200780c */ /* 0x000fe20004fa1670 */
[----:B------:R-:W-:Y:S02]  /*dbc0*/  FMUL R12, R12, UR32 ;  /* 0x000000200c0c7c20 */ /* 0x000fe40008400000 */
[----:B------:R0:W-:Y:S01]  /*dbd0*/  @!P6 STG.E.U8 desc[UR20][R24.64+0xa9], R15 ;  /* 0x0000a90f1800e986 */ /* 0x0001e2000c101114 */
[----:B------:R-:W-:Y:S01]  /*dbe0*/  ISETP.LT.OR P6, PT, R34, 0xb2, !P1 ;  /* 0x000000b22200780c */ /* 0x000fe20004fc1670 */
[----:B------:R-:W-:Y:S01]  /*dbf0*/  FMUL R11, R11, UR32 ;  /* 0x000000200b0b7c20 */ /* 0x000fe20008400000 */
[----:B--2---:R-:W-:Y:S01]  /*dc00*/  F2FP.SATFINITE.E4M3.F32.PACK_AB_MERGE_C R19, RZ, R14, RZ ;  /* 0x0000000eff13723e */ /* 0x004fe200048070ff */
[----:B------:R-:W2:Y:S01]  /*dc10*/  LDL.LU R223, [R1+0x18] ;  /* 0x0000180001df7983 */ /* 0x000ea20000300800 */
[----:B------:R-:W-:Y:S02]  /*dc20*/  F2FP.SATFINITE.E4M3.F32.PACK_AB_MERGE_C R13, RZ, R13, RZ ;  /* 0x0000000dff0d723e */ /* 0x000fe400048070ff */
[----:B------:R-:W-:Y:S01]  /*dc30*/  F2FP.SATFINITE.E4M3.F32.PACK_AB_MERGE_C R11, RZ, R11, RZ ;  /* 0x0000000bff0b723e */ /* 0x000fe200048070ff */
[----:B------:R-:W-:Y:S01]  /*dc40*/  @!P3 STG.E.U8 desc[UR20][R26.64+0xa8], R19 ;  /* 0x0000a8131a00b986 */ /* 0x000fe2000c101114 */
[----:B0-----:R-:W-:-:S03]  /*dc50*/  F2FP.SATFINITE.E4M3.F32.PACK_AB_MERGE_C R15, RZ, R12, RZ ;  /* 0x0000000cff0f723e */ /* 0x001fc600048070ff */
[----:B------:R0:W-:Y:S01]  /*dc60*/  @!P4 STG.E.U8 desc[UR20][R26.64+0xa9], R13 ;  /* 0x0000a90d1a00c986 */ /* 0x0001e2000c101114 */
[C---:B------:R-:W-:Y:S02]  /*dc70*/  ISETP.LT.OR P3, PT, R34.reuse, 0xb1, !P0 ;  /* 0x000000b12200780c */ /* 0x040fe40004761670 */
[C---:B------:R-:W-:Y:S01]  /*dc80*/  ISETP.LT.OR P4, PT, R34.reuse, 0xb2, !P0 ;  /* 0x000000b22200780c */ /* 0x040fe20004781670 */
[----:B------:R-:W-:Y:S01]  /*dc90*/  @!P5 STG.E.U8 desc[UR20][R24.64+0xb0], R15 ;  /* 0x0000b00f1800d986 */ /* 0x000fe2000c101114 */
[----:B------:R-:W-:Y:S01]  /*dca0*/  ISETP.LT.OR P5, PT, R34, 0xb9, !P1 ;  /* 0x000000b92200780c */ /* 0x000fe20004fa1670 */
[----:B------:R-:W-:Y:S01]  /*dcb0*/  FMUL R10, R10, UR32 ;  /* 0x000000200a0a7c20 */ /* 0x000fe20008400000 */
[----:B------:R-:W-:Y:S01]  /*dcc0*/  FMUL R9, R9, UR32 ;  /* 0x0000002009097c20 */ /* 0x000fe20008400000 */
[----:B------:R-:W2:Y:S01]  /*dcd0*/  LDL.LU R222, [R1+0x14] ;  /* 0x0000140001de7983 */ /* 0x000ea20000300800 */
[----:B------:R-:W-:-:S03]  /*dce0*/  FMUL R8, R8, UR32 ;  /* 0x0000002008087c20 */ /* 0x000fc60008400000 */
[----:B------:R-:W2:Y:S01]  /*dcf0*/  LDL.LU R220, [R1+0x10] ;  /* 0x0000100001dc7983 */ /* 0x000ea20000300800 */
[----:B------:R-:W-:-:S03]  /*dd00*/  F2FP.SATFINITE.E4M3.F32.PACK_AB_MERGE_C R17, RZ, R10, RZ ;  /* 0x0000000aff11723e */ /* 0x000fc600048070ff */
[----:B------:R-:W2:Y:S01]  /*dd10*/  LDL.LU R221, [R1+0xc] ;  /* 0x00000c0001dd7983 */ /* 0x000ea20000300800 */
[----:B------:R-:W-:Y:S01]  /*dd20*/  F2FP.SATFINITE.E4M3.F32.PACK_AB_MERGE_C R9, RZ, R9, RZ ;  /* 0x00000009ff09723e */ /* 0x000fe200048070ff */
[----:B------:R-:W-:Y:S01]  /*dd30*/  FMUL R7, R7, UR32 ;  /* 0x0000002007077c20 */ /* 0x000fe20008400000 */
[----:B0-----:R-:W-:Y:S01]  /*dd40*/  F2FP.SATFINITE.E4M3.F32.PACK_AB_MERGE_C R13, RZ, R8, RZ ;  /* 0x00000008ff0d723e */ /* 0x001fe200048070ff */
[----:B------:R0:W-:Y:S01]  /*dd50*/  @!P6 STG.E.U8 desc[UR20][R24.64+0xb1], R11 ;  /* 0x0000b10b1800e986 */ /* 0x0001e2000c101114 */
[----:B------:R-:W-:Y:S01]  /*dd60*/  ISETP.LT.OR P6, PT, R34, 0xba, !P1 ;  /* 0x000000ba2200780c */ /* 0x000fe20004fc1670 */
[----:B-----5:R-:W-:Y:S01]  /*dd70*/  FMUL R2, R2, UR32 ;  /* 0x0000002002027c20 */ /* 0x020fe20008400000 */
[----:B------:R-:W-:Y:S01]  /*dd80*/  F2FP.SATFINITE.E4M3.F32.PACK_AB_MERGE_C R7, RZ, R7, RZ ;  /* 0x00000007ff07723e */ /* 0x000fe200048070ff */
[----:B------:R-:W-:Y:S01]  /*dd90*/  @!P3 STG.E.U8 desc[UR20][R26.64+0xb0], R17 ;  /* 0x0000b0111a00b986 */ /* 0x000fe2000c101114 */
[----:B------:R-:W-:Y:S01]  /*dda0*/  FMUL R3, R3, UR32 ;  /* 0x0000002003037c20 */ /* 0x000fe20008400000 */
[----:B------:R-:W-:Y:S01]  /*ddb0*/  FMUL R4, R4, UR32 ;  /* 0x0000002004047c20 */ /* 0x000fe20008400000 */
[C---:B------:R-:W-:Y:S01]  /*ddc0*/  ISETP.LT.OR P3, PT, R34.reuse, 0xb9, !P0 ;  /* 0x000000b92200780c */ /* 0x040fe20004761670 */
[----:B------:R1:W-:Y:S01]  /*ddd0*/  @!P4 STG.E.U8 desc[UR20][R26.64+0xb1], R9 ;  /* 0x0000b1091a00c986 */ /* 0x0003e2000c101114 */
[----:B------:R-:W-:Y:S01]  /*dde0*/  ISETP.LT.OR P4, PT, R34, 0xba, !P0 ;  /* 0x000000ba2200780c */ /* 0x000fe20004781670 */
[----:B------:R-:W-:Y:S01]  /*ddf0*/  FMUL R6, R6, UR32 ;  /* 0x0000002006067c20 */ /* 0x000fe20008400000 */
[----:B------:R-:W-:Y:S01]  /*de00*/  FMUL R5, R5, UR32 ;  /* 0x0000002005057c20 */ /* 0x000fe20008400000 */
[----:B------:R3:W-:Y:S01]  /*de10*/  @!P5 STG.E.U8 desc[UR20][R24.64+0xb8], R13 ;  /* 0x0000b80d1800d986 */ /* 0x0007e2000c101114 */
[----:B------:R-:W-:Y:S01]  /*de20*/  ISETP.LT.OR P5, PT, R34, 0xc1, !P1 ;  /* 0x000000c12200780c */ /* 0x000fe20004fa1670 */
[----:B------:R-:W-:Y:S01]  /*de30*/  FMUL R0, R0, UR32 ;  /* 0x0000002000007c20 */ /* 0x000fe20008400000 */
[----:B0-----:R-:W-:Y:S01]  /*de40*/  F2FP.SATFINITE.E4M3.F32.PACK_AB_MERGE_C R11, RZ, R6, RZ ;  /* 0x00000006ff0b723e */ /* 0x001fe200048070ff */
[----:B------:R-:W2:Y:S01]  /*de50*/  LDL.LU R225, [R1+0x1c] ;  /* 0x00001c0001e17983 */ /* 0x000ea20000300800 */
[----:B------:R-:W-:-:S03]  /*de60*/  F2FP.SATFINITE.E4M3.F32.PACK_AB_MERGE_C R5, RZ, R5, RZ ;  /* 0x00000005ff05723e */ /* 0x000fc600048070ff */
[----:B------:R0:W-:Y:S01]  /*de70*/  @!P6 STG.E.U8 desc[UR20][R24.64+0xb9], R7 ;  /* 0x0000b9071800e986 */ /* 0x0001e2000c101114 */
[----:B-1----:R-:W-:Y:S01]  /*de80*/  F2FP.SATFINITE.E4M3.F32.PACK_AB_MERGE_C R9, RZ, R4, RZ ;  /* 0x00000004ff09723e */ /* 0x002fe200048070ff */
[----:B------:R-:W-:Y:S01]  /*de90*/  FMUL R4, R227, UR32 ;  /* 0x00000020e3047c20 */ /* 0x000fe20008400000 */
[----:B------:R-:W-:Y:S01]  /*dea0*/  ISETP.LT.OR P6, PT, R34, 0xc2, !P1 ;  /* 0x000000c22200780c */ /* 0x000fe20004fc1670 */
[----:B------:R-:W-:Y:S01]  /*deb0*/  @!P3 STG.E.U8 desc[UR20][R26.64+0xb8], R11 ;  /* 0x0000b80b1a00b986 */ /* 0x000fe2000c101114 */
[----:B---3--:R-:W-:Y:S01]  /*dec0*/  F2FP.SATFINITE.E4M3.F32.PACK_AB_MERGE_C R13, RZ, R2, RZ ;  /* 0x00000002ff0d723e */ /* 0x008fe200048070ff */
[----:B----4-:R-:W-:Y:S01]  /*ded0*/  FMUL R2, R224, UR32 ;  /* 0x00000020e0027c20 */ /* 0x010fe20008400000 */
[----:B------:R-:W-:Y:S01]  /*dee0*/  ISETP.LT.OR P3, PT, R34, 0xc1, !P0 ;  /* 0x000000c12200780c */ /* 0x000fe20004761670 */
[----:B------:R-:W3:Y:S01]  /*def0*/  LDL.LU R224, [R1+0x20] ;  /* 0x0000200001e07983 */ /* 0x000ee20000300800 */
[----:B0-----:R-:W-:Y:S01]  /*df00*/  F2FP.SATFINITE.E4M3.F32.PACK_AB_MERGE_C R7, RZ, R3, RZ ;  /* 0x00000003ff07723e */ /* 0x001fe200048070ff */
[----:B------:R-:W-:-:S02]  /*df10*/  FMUL R3, R226, UR32 ;  /* 0x00000020e2037c20 */ /* 0x000fc40008400000 */
[----:B------:R0:W-:Y:S01]  /*df20*/  @!P4 STG.E.U8 desc[UR20][R26.64+0xb9], R5 ;  /* 0x0000b9051a00c986 */ /* 0x0001e2000c101114 */
[----:B------:R-:W-:-:S03]  /*df30*/  ISETP.LT.OR P4, PT, R34, 0xc2, !P0 ;  /* 0x000000c22200780c */ /* 0x000fc60004781670 */
[----:B------:R-:W4:Y:S04]  /*df40*/  LDL.LU R226, [R1+0x24] ;  /* 0x0000240001e27983 */ /* 0x000f280000300800 */
[----:B------:R-:W4:Y:S04]  /*df50*/  LDL.LU R227, [R1+0x28] ;  /* 0x0000280001e37983 */ /* 0x000f280000300800 */
[----:B------:R-:W-:Y:S01]  /*df60*/  @!P5 STG.E.U8 desc[UR20][R24.64+0xc0], R9 ;  /* 0x0000c0091800d986 */ /* 0x000fe2000c101114 */
[C---:B------:R-:W-:Y:S02]  /*df70*/  ISETP.LT.OR P5, PT, R34.reuse, 0xc9, !P1 ;  /* 0x000000c92200780c */ /* 0x040fe40004fa1670 */
[----:B0-----:R-:W-:Y:S01]  /*df80*/  F2FP.SATFINITE.E4M3.F32.PACK_AB_MERGE_C R5, RZ, R0, RZ ;  /* 0x00000000ff05723e */ /* 0x001fe200048070ff */
[----:B------:R0:W-:Y:S01]  /*df90*/  @!P6 STG.E.U8 desc[UR20][R24.64+0xc1], R7 ;  /* 0x0000c1071800e986 */ /* 0x0001e2000c101114 */
[----:B------:R-:W-:-:S03]  /*dfa0*/  ISETP.LT.OR P6, PT, R34, 0xca, !P1 ;  /* 0x000000ca2200780c */ /* 0x000fc60004fc1670 */
[----:B------:R-:W-:Y:S01]  /*dfb0*/  @!P3 STG.E.U8 desc[UR20][R26.64+0xc0], R13 ;  /* 0x0000c00d1a00b986 */ /* 0x000fe2000c101114 */
[----:B------:R-:W-:-:S03]  /*dfc0*/  ISETP.LT.OR P3, PT, R34, 0xc9, !P0 ;  /* 0x000000c92200780c */ /* 0x000fc60004761670 */
[----:B------:R1:W-:Y:S01]  /*dfd0*/  @!P4 STG.E.U8 desc[UR20][R26.64+0xc1], R5 ;  /* 0x0000c1051a00c986 */ /* 0x0003e2000c101114 */
[----:B0-----:R-:W-:Y:S02]  /*dfe0*/  F2FP.SATFINITE.E4M3.F32.PACK_AB_MERGE_C R7, RZ, R2, RZ ;  /* 0x00000002ff07723e */ /* 0x001fe400048070ff */
[----:B------:R-:W-:-:S03]  /*dff0*/  ISETP.LT.OR P4, PT, R34, 0xca, !P0 ;  /* 0x000000ca2200780c */ /* 0x000fc60004781670 */
[----:B------:R0:W-:Y:S01]  /*e000*/  @!P5 STG.E.U8 desc[UR20][R24.64+0xc8], R7 ;  /* 0x0000c8071800d986 */ /* 0x0001e2000c101114 */
[----:B------:R-:W-:Y:S02]  /*e010*/  ISETP.LT.OR P5, PT, R34, 0xd1, !P1 ;  /* 0x000000d12200780c */ /* 0x000fe40004fa1670 */
[----:B------:R-:W-:Y:S02]  /*e020*/  F2FP.SATFINITE.E4M3.F32.PACK_AB_MERGE_C R9, RZ, R3, RZ ;  /* 0x00000003ff09723e */ /* 0x000fe400048070ff */
[----:B------:R-:W-:-:S03]  /*e030*/  F2FP.SATFINITE.E4M3.F32.PACK_AB_MERGE_C R11, RZ, R4, RZ ;  /* 0x00000004ff0b723e */ /* 0x000fc600048070ff */
[----:B------:R0:W-:Y:S04]  /*e040*/  @!P6 STG.E.U8 desc[UR20][R24.64+0xc9], R9 ;  /* 0x0000c9091800e986 */ /* 0x0001e8000c101114 */
[----:B------:R-:W-:Y:S01]  /*e050*/  @!P3 STG.E.U8 desc[UR20][R26.64+0xc8], R11 ;  /* 0x0000c80b1a00b986 */ /* 0x000fe2000c101114 */
[----:B--2---:R-:W-:Y:S01]  /*e060*/  FMUL R2, R220, UR32 ;  /* 0x00000020dc027c20 */ /* 0x004fe20008400000 */
[----:B------:R-:W-:Y:S02]  /*e070*/  FMUL R0, R221, UR32 ;  /* 0x00000020dd007c20 */ /* 0x000fe40008400000 */
[----:B------:R-:W2:Y:S03]  /*e080*/  LDL.LU R221, [R1+0x2c] ;  /* 0x00002c0001dd7983 */ /* 0x000ea60000300800 */
[----:B-1----:R-:W-:Y:S01]  /*e090*/  F2FP.SATFINITE.E4M3.F32.PACK_AB_MERGE_C R5, RZ, R0, RZ ;  /* 0x00000000ff05723e */ /* 0x002fe200048070ff */
[----:B------:R-:W2:Y:S01]  /*e0a0*/  LDL.LU R220, [R1+0x30] ;  /* 0x0000300001dc7983 */ /* 0x000ea20000300800 */
[----:B------:R-:W-:Y:S01]  /*e0b0*/  FMUL R0, R223, UR32 ;  /* 0x00000020df007c20 */ /* 0x000fe20008400000 */
[----:B------:R-:W-:Y:S01]  /*e0c0*/  FMUL R3, R222, UR32 ;  /* 0x00000020de037c20 */ /* 0x000fe20008400000 */
[----:B0-----:R-:W-:Y:S01]  /*e0d0*/  F2FP.SATFINITE.E4M3.F32.PACK_AB_MERGE_C R7, RZ, R2, RZ ;  /* 0x00000002ff07723e */ /* 0x001fe200048070ff */
[----:B------:R-:W2:Y:S02]  /*e0e0*/  LDL.LU R222, [R1+0x34] ;  /* 0x0000340001de7983 */ /* 0x000ea40000300800 */
[----:B------:R-:W-:-:S02]  /*e0f0*/  F2FP.SATFINITE.E4M3.F32.PACK_AB_MERGE_C R13, RZ, R0, RZ ;  /* 0x00000000ff0d723e */ /* 0x000fc400048070ff */
[----:B------:R-:W2:Y:S01]  /*e100*/  LDL.LU R223, [R1+0x38] ;  /* 0x0000380001df7983 */ /* 0x000ea20000300800 */
[----:B------:R-:W-:Y:S01]  /*e110*/  F2FP.SATFINITE.E4M3.F32.PACK_AB_MERGE_C R9, RZ, R3, RZ ;  /* 0x00000003ff09723e */ /* 0x000fe200048070ff */
[----:B------:R-:W-:Y:S02]  /*e120*/  FMUL R2, R225, UR32 ;  /* 0x00000020e1027c20 */ /* 0x000fe40008400000 */
[----:B------:R-:W2:Y:S04]  /*e130*/  LDL.LU R225, [R1+0x3c] ;  /* 0x00003c0001e17983 */ /* 0x000ea80000300800 */
[----:B------:R-:W-:Y:S01]  /*e140*/  @!P4 STG.E.U8 desc[UR20][R26.64+0xc9], R5 ;  /* 0x0000c9051a00c986 */ /* 0x000fe2000c101114 */
[----:B---3--:R-:W-:-:S03]  /*e150*/  FMUL R0, R224, UR32 ;  /* 0x00000020e0007c20 */ /* 0x008fc60008400000 */
[----:B------:R0:W-:Y:S04]  /*e160*/  @!P5 STG.E.U8 desc[UR20][R24.64+0xd0], R7 ;  /* 0x0000d0071800d986 */ /* 0x0001e8000c101114 */
[----:B------:R-:W3:Y:S01]  /*e170*/  LDL.LU R224, [R1+0x40] ;  /* 0x0000400001e07983 */ /* 0x000ee20000300800 */
[----:B----4-:R-:W-:-:S03]  /*e180*/  FMUL R3, R226, UR32 ;  /* 0x00000020e2037c20 */ /* 0x010fc60008400000 */
[----:B------:R-:W4:Y:S01]  /*e190*/  LDL.LU R226, [R1+0x44] ;  /* 0x0000440001e27983 */ /* 0x000f220000300800 */
[----:B0-----:R-:W-:Y:S01]  /*e1a0*/  F2FP.SATFINITE.E4M3.F32.PACK_AB_MERGE_C R7, RZ, R0, RZ ;  /* 0x00000000ff07723e */ /* 0x001fe200048070ff */
[----:B------:R-:W-:Y:S02]  /*e1b0*/  FMUL R0, R227, UR32 ;  /* 0x00000020e3007c20 */ /* 0x000fe40008400000 */
[----:B------:R-:W4:Y:S01]  /*e1c0*/  LDL.LU R227, [R1+0x48] ;  /* 0x0000480001e37983 */ /* 0x000f220000300800 */
[C---:B------:R-:W-:Y:S02]  /*e1d0*/  ISETP.LT.OR P6, PT, R34.reuse, 0xd2, !P1 ;  /* 0x000000d22200780c */ /* 0x040fe40004fc1670 */
[C---:B------:R-:W-:Y:S01]  /*e1e0*/  ISETP.LT.OR P4, PT, R34.reuse, 0xd2, !P0 ;  /* 0x000000d22200780c */ /* 0x040fe20004781670 */
[----:B------:R-:W4:Y:S01]  /*e1f0*/  LDL.LU R219, [R1+0x4c] ;  /* 0x00004c0001db7983 */ /* 0x000f220000300800 */
[----:B------:R-:W-:Y:S02]  /*e200*/  F2FP.SATFINITE.E4M3.F32.PACK_AB_MERGE_C R5, RZ, R2, RZ ;  /* 0x00000002ff05723e */ /* 0x000fe400048070ff */
[----:B------:R-:W-:-:S02]  /*e210*/  ISETP.LT.OR P3, PT, R34, 0xd1, !P0 ;  /* 0x000000d12200780c */ /* 0x000fc40004761670 */
[----:B------:R-:W-:Y:S02]  /*e220*/  ISETP.LT.OR P5, PT, R34, 0xd9, !P1 ;  /* 0x000000d92200780c */ /* 0x000fe40004fa1670 */
[----:B------:R-:W-:-:S03]  /*e230*/  F2FP.SATFINITE.E4M3.F32.PACK_AB_MERGE_C R11, RZ, R0, RZ ;  /* 0x00000000ff0b723e */ /* 0x000fc600048070ff */
[----:B------:R0:W-:Y:S01]  /*e240*/  @!P6 STG.E.U8 desc[UR20][R24.64+0xd1], R9 ;  /* 0x0000d1091800e986 */ /* 0x0001e2000c101114 */
[----:B------:R-:W-:-:S03]  /*e250*/  ISETP.LT.OR P6, PT, R34, 0xda, !P1 ;  /* 0x000000da2200780c */ /* 0x000fc60004fc1670 */
[----:B------:R1:W-:Y:S01]  /*e260*/  @!P4 STG.E.U8 desc[UR20][R26.64+0xd1], R5 ;  /* 0x0000d1051a00c986 */ /* 0x0003e2000c101114 */
[----:B------:R-:W-:-:S03]  /*e270*/  ISETP.LT.OR P4, PT, R34, 0xda, !P0 ;  /* 0x000000da2200780c */ /* 0x000fc60004781670 */
[----:B------:R-:W-:Y:S01]  /*e280*/  @!P3 STG.E.U8 desc[UR20][R26.64+0xd0], R13 ;  /* 0x0000d00d1a00b986 */ /* 0x000fe2000c101114 */
[----:B0-----:R-:W-:-:S03]  /*e290*/  F2FP.SATFINITE.E4M3.F32.PACK_AB_MERGE_C R9, RZ, R3, RZ ;  /* 0x00000003ff09723e */ /* 0x001fc600048070ff */
[----:B------:R0:W-:Y:S04]  /*e2a0*/  @!P5 STG.E.U8 desc[UR20][R24.64+0xd8], R7 ;  /* 0x0000d8071800d986 */ /* 0x0001e8000c101114 */
[----:B------:R0:W-:Y:S01]  /*e2b0*/  @!P6 STG.E.U8 desc[UR20][R24.64+0xd9], R9 ;  /* 0x0000d9091800e986 */ /* 0x0001e2000c101114 */
[----:B--2---:R-:W-:-:S03]  /*e2c0*/  FMUL R0, R221, UR32 ;  /* 0x00000020dd007c20 */ /* 0x004fc60008400000 */
[----:B------:R-:W2:Y:S01]  /*e2d0*/  LDL.LU R221, [R1+0x50] ;  /* 0x0000500001dd7983 */ /* 0x000ea20000300800 */
[----:B------:R-:W-:-:S03]  /*e2e0*/  FMUL R2, R220, UR32 ;  /* 0x00000020dc027c20 */ /* 0x000fc60008400000 */
[----:B------:R-:W2:Y:S01]  /*e2f0*/  LDL.LU R220, [R1+0x54] ;  /* 0x0000540001dc7983 */ /* 0x000ea20000300800 */
[----:B-1----:R-:W-:Y:S01]  /*e300*/  F2FP.SATFINITE.E4M3.F32.PACK_AB_MERGE_C R5, RZ, R0, RZ ;  /* 0x00000000ff05723e */ /* 0x002fe200048070ff */
[----:B------:R-:W-:Y:S02]  /*e310*/  FMUL R3, R222, UR32 ;  /* 0x00000020de037c20 */ /* 0x000fe40008400000 */
[----:B------:R-:W2:Y:S01]  /*e320*/  LDL.LU R222, [R1+0x58] ;  /* 0x0000580001de7983 */ /* 0x000ea20000300800 */
[----:B0-----:R-:W-:Y:S01]  /*e330*/  F2FP.SATFINITE.E4M3.F32.PACK_AB_MERGE_C R7, RZ, R2, RZ ;  /* 0x00000002ff07723e */ /* 0x001fe200048070ff */
[----:B------:R-:W-:Y:S01]  /*e340*/  FMUL R4, R223, UR32 ;  /* 0x00000020df047c20 */ /* 0x000fe20008400000 */
[----:B------:R-:W-:Y:S01]  /*e350*/  F2FP.SATFINITE.E4M3.F32.PACK_AB_MERGE_C R9, RZ, R3, RZ ;  /* 0x00000003ff09723e */ /* 0x000fe200048070ff */
[----:B------:R-:W2:Y:S01]  /*e360*/  LDL.LU R223, [R1+0x5c] ;  /* 0x00005c0001df7983 */ /* 0x000ea20000300800 */
[----:B------:R-:W-:-:S03]  /*e370*/  FMUL R0, R225, UR32 ;  /* 0x00000020e1007c20 */ /* 0x000fc60008400000 */
[----:B------:R0:W-:Y:S04]  /*e380*/  @!P4 STG.E.U8 desc[UR20][R26.64+0xd9], R5 ;  /* 0x0000d9051a00c986 */ /* 0x0001e8000c101114 */
[----:B------:R-:W2:Y:S01]  /*e390*/  LDL.LU R225, [R1+0x60] ;  /* 0x0000600001e17983 */ /* 0x000ea20000300800 */
[----:B0-----:R-:W-:Y:S01]  /*e3a0*/  F2FP.SATFINITE.E4M3.F32.PACK_AB_MERGE_C R5, RZ, R0, RZ ;  /* 0x00000000ff05723e */ /* 0x001fe200048070ff */
[----:B---3--:R-:W-:Y:S02]  /*e3b0*/  FMUL R2, R224, UR32 ;  /* 0x00000020e0027c20 */ /* 0x008fe40008400000 */
[----:B------:R-:W3:Y:S01]  /*e3c0*/  LDL.LU R224, [R1+0x64] ;  /* 0x0000640001e07983 */ /* 0x000ee20000300800 */
[----:B----4-:R-:W-:-:S03]  /*e3d0*/  FMUL R3, R226, UR32 ;  /* 0x00000020e2037c20 */ /* 0x010fc60008400000 */
[----:B------:R-:W4:Y:S01]  /*e3e0*/  LDL.LU R226, [R1+0x68] ;  /* 0x0000680001e27983 */ /* 0x000f220000300800 */
[----:B------:R-:W-:-:S03]  /*e3f0*/  FMUL R0, R227, UR32 ;  /* 0x00000020e3007c20 */ /* 0x000fc60008400000 */
[----:B------:R-:W4:Y:S01]  /*e400*/  LDL.LU R227, [R1+0x6c] ;  /* 0x00006c0001e37983 */ /* 0x000f220000300800 */
[C---:B------:R-:W-:Y:S02]  /*e410*/  ISETP.LT.OR P3, PT, R34.reuse, 0xd9, !P0 ;  /* 0x000000d92200780c */ /* 0x040fe40004761670 */
[C---:B------:R-:W-:Y:S02]  /*e420*/  ISETP.LT.OR P5, PT, R34.reuse, 0xe1, !P1 ;  /* 0x000000e12200780c */ /* 0x040fe40004fa1670 */
[C---:B------:R-:W-:Y:S02]  /*e430*/  ISETP.LT.OR P6, PT, R34.reuse, 0xe2, !P1 ;  /* 0x000000e22200780c */ /* 0x040fe40004fc1670 */
[----:B------:R-:W-:-:S07]  /*e440*/  ISETP.LT.OR P4, PT, R34, 0xe2, !P0 ;  /* 0x000000e22200780c */ /* 0x000fce0004781670 */
[----:B------:R-:W-:Y:S01]  /*e450*/  @!P3 STG.E.U8 desc[UR20][R26.64+0xd8], R11 ;  /* 0x0000d80b1a00b986 */ /* 0x000fe2000c101114 */
[----:B------:R-:W-:-:S03]  /*e460*/  ISETP.LT.OR P3, PT, R34, 0xe1, !P0 ;  /* 0x000000e12200780c */ /* 0x000fc60004761670 */
[----:B------:R0:W-:Y:S01]  /*e470*/  @!P5 STG.E.U8 desc[UR20][R24.64+0xe0], R7 ;  /* 0x0000e0071800d986 */ /* 0x0001e2000c101114 */
[----:B------:R-:W-:-:S03]  /*e480*/  ISETP.LT.OR P5, PT, R34, 0xe9, !P1 ;  /* 0x000000e92200780c */ /* 0x000fc60004fa1670 */
[----:B------:R1:W-:Y:S01]  /*e490*/  @!P6 STG.E.U8 desc[UR20][R24.64+0xe1], R9 ;  /* 0x0000e1091800e986 */ /* 0x0003e2000c101114 */
[----:B------:R-:W-:Y:S02]  /*e4a0*/  ISETP.LT.OR P6, PT, R34, 0xea, !P1 ;  /* 0x000000ea2200780c */ /* 0x000fe40004fc1670 */
[----:B------:R-:W-:Y:S01]  /*e4b0*/  F2FP.SATFINITE.E4M3.F32.PACK_AB_MERGE_C R13, RZ, R4, RZ ;  /* 0x00000004ff0d723e */ /* 0x000fe200048070ff */
[----:B------:R1:W-:Y:S01]  /*e4c0*/  @!P4 STG.E.U8 desc[UR20][R26.64+0xe1], R5 ;  /* 0x0000e1051a00c986 */ /* 0x0003e2000c101114 */
[----:B0-----:R-:W-:-:S03]  /*e4d0*/  F2FP.SATFINITE.E4M3.F32.PACK_AB_MERGE_C R7, RZ, R2, RZ ;  /* 0x00000002ff07723e */ /* 0x001fc600048070ff */
[----:B------:R-:W-:Y:S01]  /*e4e0*/  @!P3 STG.E.U8 desc[UR20][R26.64+0xe0], R13 ;  /* 0x0000e00d1a00b986 */ /* 0x000fe2000c101114 */
[----:B-1----:R-:W-:-:S03]  /*e4f0*/  F2FP.SATFINITE.E4M3.F32.PACK_AB_MERGE_C R9, RZ, R3, RZ ;  /* 0x00000003ff09723e */ /* 0x002fc600048070ff */
[----:B------:R0:W-:Y:S01]  /*e500*/  @!P5 STG.E.U8 desc[UR20][R24.64+0xe8], R7 ;  /* 0x0000e8071800d986 */ /* 0x0001e2000c101114 */
[C---:B------:R-:W-:Y:S02]  /*e510*/  ISETP.LT.OR P3, PT, R34.reuse, 0xe9, !P0 ;  /* 0x000000e92200780c */ /* 0x040fe40004761670 */
[C---:B------:R-:W-:Y:S01]  /*e520*/  ISETP.LT.OR P4, PT, R34.reuse, 0xea, !P0 ;  /* 0x000000ea2200780c */ /* 0x040fe20004781670 */
[----:B------:R1:W-:Y:S01]  /*e530*/  @!P6 STG.E.U8 desc[UR20][R24.64+0xe9], R9 ;  /* 0x0000e9091800e986 */ /* 0x0003e2000c101114 */
[C---:B------:R-:W-:Y:S01]  /*e540*/  ISETP.LT.OR P5, PT, R34.reuse, 0xf1, !P1 ;  /* 0x000000f12200780c */ /* 0x040fe20004fa1670 */
[----:B------:R-:W-:Y:S01]  /*e550*/  FMUL R2, R219, UR32 ;  /* 0x00000020db027c20 */ /* 0x000fe20008400000 */
[----:B------:R-:W-:Y:S02]  /*e560*/  ISETP.LT.OR P6, PT, R34, 0xf2, !P1 ;  /* 0x000000f22200780c */ /* 0x000fe40004fc1670 */
[----:B------:R-:W-:Y:S02]  /*e570*/  F2FP.SATFINITE.E4M3.F32.PACK_AB_MERGE_C R11, RZ, R0, RZ ;  /* 0x00000000ff0b723e */ /* 0x000fe400048070ff */
[----:B------:R-:W-:-:S03]  /*e580*/  F2FP.SATFINITE.E4M3.F32.PACK_AB_MERGE_C R5, RZ, R2, RZ ;  /* 0x00000002ff05723e */ /* 0x000fc600048070ff */
[----:B------:R-:W-:Y:S01]  /*e590*/  @!P3 STG.E.U8 desc[UR20][R26.64+0xe8], R11 ;  /* 0x0000e80b1a00b986 */ /* 0x000fe2000c101114 */
[----:B------:R-:W-:-:S03]  /*e5a0*/  ISETP.LT.OR P3, PT, R34, 0xf1, !P0 ;  /* 0x000000f12200780c */ /* 0x000fc60004761670 */
[----:B------:R-:W-:Y:S01]  /*e5b0*/  @!P4 STG.E.U8 desc[UR20][R26.64+0xe9], R5 ;  /* 0x0000e9051a00c986 */ /* 0x000fe2000c101114 */
[C---:B------:R-:W-:Y:S02]  /*e5c0*/  ISETP.LT.OR P4, PT, R34.reuse, 0xf9, !P1 ;  /* 0x000000f92200780c */ /* 0x040fe40004f81670 */
[----:B------:R-:W-:Y:S01]  /*e5d0*/  ISETP.LT.OR P1, PT, R34, 0xfa, !P1 ;  /* 0x000000fa2200780c */ /* 0x000fe20004f21670 */
[----:B--2---:R-:W-:Y:S01]  /*e5e0*/  FMUL R0, R221, UR32 ;  /* 0x00000020dd007c20 */ /* 0x004fe20008400000 */
[----:B------:R-:W-:-:S04]  /*e5f0*/  FMUL R3, R220, UR32 ;  /* 0x00000020dc037c20 */ /* 0x000fc80008400000 */
[----:B0-----:R-:W-:Y:S02]  /*e600*/  F2FP.SATFINITE.E4M3.F32.PACK_AB_MERGE_C R7, RZ, R0, RZ ;  /* 0x00000000ff07723e */ /* 0x001fe400048070ff */
[----:B-1----:R-:W-:Y:S01]  /*e610*/  F2FP.SATFINITE.E4M3.F32.PACK_AB_MERGE_C R9, RZ, R3, RZ ;  /* 0x00000003ff09723e */ /* 0x002fe200048070ff */
[----:B------:R-:W-:Y:S02]  /*e620*/  FMUL R0, R222, UR32 ;  /* 0x00000020de007c20 */ /* 0x000fe40008400000 */
[----:B------:R0:W-:Y:S01]  /*e630*/  @!P5 STG.E.U8 desc[UR20][R24.64+0xf0], R7 ;  /* 0x0000f0071800d986 */ /* 0x0001e2000c101114 */
[----:B------:R-:W-:-:S03]  /*e640*/  ISETP.LT.OR P5, PT, R34, 0xf2, !P0 ;  /* 0x000000f22200780c */ /* 0x000fc600047a1670 */
[----:B------:R1:W-:Y:S01]  /*e650*/  @!P6 STG.E.U8 desc[UR20][R24.64+0xf1], R9 ;  /* 0x0000f1091800e986 */ /* 0x0003e2000c101114 */
[C---:B------:R-:W-:Y:S02]  /*e660*/  ISETP.LT.OR P6, PT, R34.reuse, 0xf9, !P0 ;  /* 0x000000f92200780c */ /* 0x040fe400047c1670 */
[----:B------:R-:W-:Y:S01]  /*e670*/  F2FP.SATFINITE.E4M3.F32.PACK_AB_MERGE_C R13, RZ, R0, RZ ;  /* 0x00000000ff0d723e */ /* 0x000fe200048070ff */
[----:B------:R-:W-:Y:S01]  /*e680*/  FMUL R0, R223, UR32 ;  /* 0x00000020df007c20 */ /* 0x000fe20008400000 */
[----:B------:R-:W-:Y:S01]  /*e690*/  ISETP.LT.OR P0, PT, R34, 0xfa, !P0 ;  /* 0x000000fa2200780c */ /* 0x000fe20004701670 */
[----:B------:R-:W-:-:S03]  /*e6a0*/  FMUL R2, R225, UR32 ;  /* 0x00000020e1027c20 */ /* 0x000fc60008400000 */
[----:B0-----:R-:W-:Y:S02]  /*e6b0*/  F2FP.SATFINITE.E4M3.F32.PACK_AB_MERGE_C R7, RZ, R0, RZ ;  /* 0x00000000ff07723e */ /* 0x001fe400048070ff */
[----:B-1----:R-:W-:Y:S01]  /*e6c0*/  F2FP.SATFINITE.E4M3.F32.PACK_AB_MERGE_C R9, RZ, R2, RZ ;  /* 0x00000002ff09723e */ /* 0x002fe200048070ff */
[----:B---3--:R-:W-:Y:S01]  /*e6d0*/  FMUL R3, R224, UR32 ;  /* 0x00000020e0037c20 */ /* 0x008fe20008400000 */
[----:B----4-:R-:W-:Y:S01]  /*e6e0*/  FMUL R4, R226, UR32 ;  /* 0x00000020e2047c20 */ /* 0x010fe20008400000 */
[----:B------:R-:W-:-:S03]  /*e6f0*/  FMUL R5, R227, UR32 ;  /* 0x00000020e3057c20 */ /* 0x000fc60008400000 */
[----:B------:R-:W-:Y:S02]  /*e700*/  F2FP.SATFINITE.E4M3.F32.PACK_AB_MERGE_C R3, RZ, R3, RZ ;  /* 0x00000003ff03723e */ /* 0x000fe400048070ff */
[----:B------:R-:W-:Y:S02]  /*e710*/  F2FP.SATFINITE.E4M3.F32.PACK_AB_MERGE_C R11, RZ, R4, RZ ;  /* 0x00000004ff0b723e */ /* 0x000fe400048070ff */
[----:B------:R-:W-:Y:S01]  /*e720*/  F2FP.SATFINITE.E4M3.F32.PACK_AB_MERGE_C R5, RZ, R5, RZ ;  /* 0x00000005ff05723e */ /* 0x000fe200048070ff */
[----:B------:R0:W-:Y:S04]  /*e730*/  @!P3 STG.E.U8 desc[UR20][R26.64+0xf0], R13 ;  /* 0x0000f00d1a00b986 */ /* 0x0001e8000c101114 */
[----:B------:R0:W-:Y:S04]  /*e740*/  @!P5 STG.E.U8 desc[UR20][R26.64+0xf1], R7 ;  /* 0x0000f1071a00d986 */ /* 0x0001e8000c101114 */
[----:B------:R0:W-:Y:S04]  /*e750*/  @!P4 STG.E.U8 desc[UR20][R24.64+0xf8], R9 ;  /* 0x0000f8091800c986 */ /* 0x0001e8000c101114 */
[----:B------:R0:W-:Y:S04]  /*e760*/  @!P1 STG.E.U8 desc[UR20][R24.64+0xf9], R3 ;  /* 0x0000f90318009986 */ /* 0x0001e8000c101114 */
[----:B------:R0:W-:Y:S04]  /*e770*/  @!P6 STG.E.U8 desc[UR20][R26.64+0xf8], R11 ;  /* 0x0000f80b1a00e986 */ /* 0x0001e8000c101114 */
[----:B------:R0:W-:Y:S02]  /*e780*/  @!P0 STG.E.U8 desc[UR20][R26.64+0xf9], R5 ;  /* 0x0000f9051a008986 */ /* 0x0001e4000c101114 */
.L_x_293:
[----:B------:R-:W-:Y:S05]  /*e790*/  BSYNC B0 ;  /* 0x0000000000007941 */ /* 0x000fea0003800000 */
.L_x_35:
[----:B------:R-:W2:Y:S01]  /*e7a0*/  LDL.LU R22, [R1+0x74] ;  /* 0x0000740001167983 */ /* 0x000ea20000300800 */
[----:B0----5:R-:W-:Y:S01]  /*e7b0*/  IMAD.U32 R3, RZ, RZ, UR12 ;  /* 0x0000000cff037e24 */ /* 0x021fe2000f8e00ff */
[----:B------:R-:W-:Y:S02]  /*e7c0*/  ULDC.64 UR6, c[0x0][0x650] ;  /* 0x0001940000067ab9 */ /* 0x000fe40000000a00 */
[----:B------:R-:W3:Y:S01]  /*e7d0*/  LDL.LU R19, [R1+0x78] ;  /* 0x0000780001137983 */ /* 0x000ee20000300800 */
[----:B------:R-:W-:Y:S01]  /*e7e0*/  IMAD.U32 R0, RZ, RZ, UR16 ;  /* 0x00000010ff007e24 */ /* 0x000fe2000f8e00ff */
[----:B------:R0:W-:Y:S01]  /*e7f0*/  SYNCS.ARRIVE.TRANS64.A1T0 RZ, [R3+UR28], RZ ;  /* 0x000000ff03ff79a7 */ /* 0x0001e2000810001c */
[----:B------:R-:W-:Y:S02]  /*e800*/  IMAD.U32 R2, RZ, RZ, UR16 ;  /* 0x00000010ff027e24 */ /* 0x000fe4000f8e00ff */
[----:B------:R-:W-:Y:S02]  /*e810*/  IMAD.MOV.U32 R4, RZ, RZ, -0x1 ;  /* 0xffffffffff047424 */ /* 0x000fe400078e00ff */
[----:B0-----:R-:W-:Y:S01]  /*e820*/  IMAD.U32 R3, RZ, RZ, UR13 ;  /* 0x0000000dff037e24 */ /* 0x001fe2000f8e00ff */
[----:B---3--:R-:W-:-:S02]  /*e830*/  LEA R19, P0, R0, R19, 0x1 ;  /* 0x0000001300137211 */ /* 0x008fc400078008ff */
[----:B------:R-:W-:Y:S02]  /*e840*/  PRMT R0, RZ, 0x7610, R0 ;  /* 0x00007610ff007816 */ /* 0x000fe40000000000 */
[----:B--2---:R-:W-:Y:S01]  /*e850*/  LEA.HI.X R22, R2, R22, R3, 0x1, P0 ;  /* 0x0000001602167211 */ /* 0x004fe200000f0c03 */
[----:B------:R-:W-:Y:S01]  /*e860*/  IMAD.MOV.U32 R2, RZ, RZ, -0x1 ;  /* 0xffffffffff027424 */ /* 0x000fe200078e00ff */
[----:B------:R0:W-:Y:S01]  /*e870*/  STL [R1+0x78], R19 ;  /* 0x0000781301007387 */ /* 0x0001e20000100800 */
[----:B------:R-:W-:Y:S01]  /*e880*/  IMAD.MOV.U32 R3, RZ, RZ, -0x1 ;  /* 0xffffffffff037424 */ /* 0x000fe200078e00ff */
[----:B------:R-:W-:Y:S02]  /*e890*/  ISETP.GE.U32.AND P0, PT, R19, UR6, PT ;  /* 0x0000000613007c0c */ /* 0x000fe4000bf06070 */
[----:B------:R0:W-:Y:S02]  /*e8a0*/  STL [R1+0x74], R22 ;  /* 0x0000741601007387 */ /* 0x0001e40000100800 */
[----:B------:R-:W-:-:S02]  /*e8b0*/  ISETP.GE.U32.AND.EX P0, PT, R22, UR7, PT, P0 ;  /* 0x0000000716007c0c */ /* 0x000fc4000bf06100 */
[----:B------:R0:W-:Y:S04]  /*e8c0*/  STL [R1+0x7c], R4 ;  /* 0x00007c0401007387 */ /* 0x0001e80000100800 */
[----:B------:R0:W-:Y:S04]  /*e8d0*/  STL [R1+0x70], R2 ;  /* 0x0000700201007387 */ /* 0x0001e80000100800 */
[----:B------:R0:W-:Y:S03]  /*e8e0*/  STL [R1+0x80], R3 ;  /* 0x0000800301007387 */ /* 0x0001e60000100800 */
[----:B------:R-:W-:Y:S05]  /*e8f0*/  @P0 BRA `(.L_x_294) ;  /* 0x0000000400740947 */ /* 0x000fea0003800000 */
[----:B------:R-:W2:Y:S01]  /*e900*/  S2R R14, SR_CTAID.X ;  /* 0x00000000000e7919 */ /* 0x000ea20000002500 */
[----:B------:R-:W3:Y:S01]  /*e910*/  LDC.64 R8, c[0x0][0x628] ;  /* 0x00018a00ff087b82 */ /* 0x000ee20000000a00 */
[----:B------:R-:W-:Y:S01]  /*e920*/  ULDC UR6, c[0x0][0x150] ;  /* 0x0000540000067ab9 */ /* 0x000fe20000000800 */
[----:B------:R-:W-:Y:S01]  /*e930*/  IMAD.MOV.U32 R6, RZ, RZ, R19 ;  /* 0x000000ffff067224 */ /* 0x000fe200078e0013 */
[----:B------:R-:W0:Y:S01]  /*e940*/  S2R R16, SR_CTAID.Y ;  /* 0x0000000000107919 */ /* 0x000e220000002600 */
[----:B------:R-:W-:-:S04]  /*e950*/  IMAD.MOV.U32 R7, RZ, RZ, R22 ;  /* 0x000000ffff077224 */ /* 0x000fc800078e0016 */
[----:B------:R-:W0:Y:S08]  /*e960*/  LDC R17, c[0x0][0x144] ;  /* 0x00005100ff117b82 */ /* 0x000e300000000800 */
[----:B------:R-:W0:Y:S08]  /*e970*/  LDC R10, c[0x0][0x630] ;  /* 0x00018c00ff0a7b82 */ /* 0x000e300000000800 */
[----:B------:R-:W0:Y:S01]  /*e980*/  LDC.64 R12, c[0x0][0x620] ;  /* 0x00018800ff0c7b82 */ /* 0x000e220000000a00 */
[----:B---3--:R-:W-:-:S04]  /*e990*/  ISETP.NE.U32.AND P0, PT, R8, RZ, PT ;  /* 0x000000ff0800720c */ /* 0x008fc80003f05070 */
[----:B------:R-:W-:Y:S02]  /*e9a0*/  ISETP.NE.AND.EX P0, PT, R9, RZ, PT, P0 ;  /* 0x000000ff0900720c */ /* 0x000fe40003f05300 */
[----:B--2---:R-:W-:-:S05]  /*e9b0*/  I2FP.F32.U32 R0, R14 ;  /* 0x0000000e00007245 */ /* 0x004fca0000201000 */
[----:B------:R-:W-:-:S04]  /*e9c0*/  FMUL R0, R0, UR6 ;  /* 0x0000000600007c20 */ /* 0x000fc80008400000 */
[----:B------:R2:W3:Y:S02]  /*e9d0*/  F2I.U32.TRUNC.NTZ R15, R0 ;  /* 0x00000000000f7305 */ /* 0x0004e4000020f000 */
[----:B------:R-:W-:Y:S05]  /*e9e0*/  @!P0 BRA `(.L_x_295) ;  /* 0x0000000000288947 */ /* 0x000fea0003800000 */
[----:B--2---:R-:W2:Y:S02]  /*e9f0*/  LDC R0, c[0x0][0x634] ;  /* 0x00018d00ff007b82 */ /* 0x004ea40000000800 */
[----:B--2---:R-:W-:-:S05]  /*ea00*/  IADD3 R7, P0, R19, R0, RZ ;  /* 0x0000000013077210 */ /* 0x004fca0007f1e0ff */
[----:B------:R-:W-:-:S04]  /*ea10*/  IMAD.X R11, RZ, RZ, R22, P0 ;  /* 0x000000ffff0b7224 */ /* 0x000fc800000e0616 */
[----:B0-----:R-:W-:-:S04]  /*ea20*/  IMAD.WIDE.U32 R2, R11, R8, RZ ;  /* 0x000000080b027225 */ /* 0x001fc800078e00ff */
[----:B------:R-:W-:-:S04]  /*ea30*/  IMAD.WIDE.U32 R4, P0, R7, R9, R2 ;  /* 0x0000000907047225 */ /* 0x000fc80007800002 */
[----:B------:R-:W-:-:S04]  /*ea40*/  IMAD.WIDE.U32 R2, R7, R8, RZ ;  /* 0x0000000807027225 */ /* 0x000fc800078e00ff */
[----:B------:R-:W-:Y:S01]  /*ea50*/  IMAD.X R7, RZ, RZ, RZ, P0 ;  /* 0x000000ffff077224 */ /* 0x000fe200000e06ff */
[----:B------:R-:W-:Y:S01]  /*ea60*/  IADD3 RZ, P0, R3, R4, RZ ;  /* 0x0000000403ff7210 */ /* 0x000fe20007f1e0ff */
[----:B------:R-:W-:-:S04]  /*ea70*/  IMAD.MOV.U32 R6, RZ, RZ, R5 ;  /* 0x000000ffff067224 */ /* 0x000fc800078e0005 */
[----:B------:R-:W-:-:S08]  /*ea80*/  IMAD.WIDE.U32.X R6, R11, R9, R6, P0 ;  /* 0x000000090b067225 */ /* 0x000fd000000e0406 */
.L_x_295:
[-CC-:B0-----:R-:W-:Y:S01]  /*ea90*/  SHF.R.U64 R11, R6, R10.reuse, R7.reuse ;  /* 0x0000000a060b7219 */ /* 0x181fe20000001207 */
[----:B------:R-:W0:Y:S01]  /*eaa0*/  LDC.64 R20, c[0x0][0x640] ;  /* 0x00019000ff147b82 */ /* 0x000e220000000a00 */
[----:B--2---:R-:W-:Y:S01]  /*eab0*/  SHF.R.U32.HI R0, RZ, R10, R7 ;  /* 0x0000000aff007219 */ /* 0x004fe20000011607 */
[----:B------:R-:W-:Y:S01]  /*eac0*/  IMAD.MOV.U32 R2, RZ, RZ, R19 ;  /* 0x000000ffff027224 */ /* 0x000fe200078e0013 */
[----:B------:R-:W-:Y:S01]  /*ead0*/  IADD3 R5, P0, RZ, -R11, RZ ;  /* 0x8000000bff057210 */ /* 0x000fe20007f1e0ff */
[----:B---3--:R-:W-:Y:S01]  /*eae0*/  IMAD.MOV R15, RZ, RZ, -R15 ;  /* 0x000000ffff0f7224 */ /* 0x008fe200078e0a0f */
[----:B------:R-:W-:Y:S01]  /*eaf0*/  ULDC UR6, c[0x0][0x154] ;  /* 0x0000550000067ab9 */ /* 0x000fe20000000800 */
[----:B------:R-:W-:Y:S02]  /*eb00*/  IMAD.MOV.U32 R7, RZ, RZ, 0x1 ;  /* 0x00000001ff077424 */ /* 0x000fe400078e00ff */
[----:B------:R-:W2:Y:S01]  /*eb10*/  LDC R4, c[0x0][0x618] ;  /* 0x00018600ff047b82 */ /* 0x000ea20000000800 */
[----:B------:R-:W-:-:S02]  /*eb20*/  IMAD.X R3, RZ, RZ, ~R0, P0 ;  /* 0x000000ffff037224 */ /* 0x000fc400000e0e00 */
[----:B------:R-:W-:Y:S02]  /*eb30*/  IMAD R17, R17, R15, R14 ;  /* 0x0000000f11117224 */ /* 0x000fe400078e020e */
[-C--:B------:R-:W-:Y:S02]  /*eb40*/  IMAD R0, R3, R12.reuse, RZ ;  /* 0x0000000c03007224 */ /* 0x080fe400078e02ff */
[----:B------:R-:W-:Y:S01]  /*eb50*/  IMAD.MOV.U32 R3, RZ, RZ, R22 ;  /* 0x000000ffff037224 */ /* 0x000fe200078e0016 */
[----:B------:R-:W3:Y:S01]  /*eb60*/  LDC R6, c[0x0][0x608] ;  /* 0x00018200ff067b82 */ /* 0x000ee20000000800 */
[----:B------:R-:W-:-:S04]  /*eb70*/  IMAD.WIDE.U32 R2, R5, R12, R2 ;  /* 0x0000000c05027225 */ /* 0x000fc800078e0002 */
[----:B------:R-:W-:-:S03]  /*eb80*/  IMAD R5, R5, R13, R0 ;  /* 0x0000000d05057224 */ /* 0x000fc600078e0200 */
[----:B------:R-:W5:Y:S01]  /*eb90*/  LDC R18, c[0x0][0x658] ;  /* 0x00019600ff127b82 */ /* 0x000f620000000800 */
[----:B------:R-:W-:Y:S01]  /*eba0*/  I2FP.F32.U32 R0, R16 ;  /* 0x0000001000007245 */ /* 0x000fe20000201000 */
[----:B------:R-:W-:Y:S01]  /*ebb0*/  IMAD.IADD R3, R3, 0x1, R5 ;  /* 0x0000000103037824 */ /* 0x000fe200078e0205 */
[----:B0-----:R-:W-:Y:S01]  /*ebc0*/  ISETP.NE.U32.AND P0, PT, R20, RZ, PT ;  /* 0x000000ff1400720c */ /* 0x001fe20003f05070 */
[----:B------:R-:W-:Y:S02]  /*ebd0*/  IMAD.MOV.U32 R5, RZ, RZ, -0x1 ;  /* 0xffffffffff057424 */ /* 0x000fe400078e00ff */
[----:B------:R-:W-:Y:S02]  /*ebe0*/  FMUL R0, R0, UR6 ;  /* 0x0000000600007c20 */ /* 0x000fe40008400000 */
[----:B------:R-:W0:Y:S01]  /*ebf0*/  LDC R15, c[0x0][0x148] ;  /* 0x00005200ff0f7b82 */ /* 0x000e220000000800 */
[----:B--2---:R-:W-:Y:S01]  /*ec00*/  SHF.R.U64 R10, R2, R4, R3 ;  /* 0x00000004020a7219 */ /* 0x004fe20000001203 */
[----:B------:R2:W0:Y:S01]  /*ec10*/  F2I.U32.TRUNC.NTZ R13, R0 ;  /* 0x00000000000d7305 */ /* 0x000422000020f000 */
[----:B------:R-:W-:-:S02]  /*ec20*/  ISETP.NE.AND.EX P0, PT, R21, RZ, PT, P0 ;  /* 0x000000ff1500720c */ /* 0x000fc40003f05300 */
[----:B------:R-:W-:-:S03]  /*ec30*/  SHF.R.U32.HI R3, RZ, R4, R3 ;  /* 0x00000004ff037219 */ /* 0x000fc60000011603 */
[----:B------:R-:W0:Y:S01]  /*ec40*/  LDC R14, c[0x0][0x600] ;  /* 0x00018000ff0e7b82 */ /* 0x000e220000000800 */
[-CC-:B---3--:R-:W-:Y:S02]  /*ec50*/  SHF.R.U64 R8, R10, R6.reuse, R3.reuse ;  /* 0x000000060a087219 */ /* 0x188fe40000001203 */
[----:B------:R-:W-:-:S05]  /*ec60*/  SHF.R.U32.HI R3, RZ, R6, R3 ;  /* 0x00000006ff037219 */ /* 0x000fca0000011603 */
[----:B------:R-:W3:Y:S01]  /*ec70*/  LDC R22, c[0x0][0x648] ;  /* 0x00019200ff167b82 */ /* 0x000ee20000000800 */
[-CC-:B-----5:R-:W-:Y:S02]  /*ec80*/  SHF.R.U64 R12, R8, R18.reuse, R3.reuse ;  /* 0x00000012080c7219 */ /* 0x1a0fe40000001203 */
[-C--:B------:R-:W-:Y:S02]  /*ec90*/  SHF.L.U32 R5, R5, R18.reuse, RZ ;  /* 0x0000001205057219 */ /* 0x080fe400000006ff */
[-C--:B------:R-:W-:Y:S01]  /*eca0*/  SHF.R.U32.HI R3, RZ, R18.reuse, R3 ;  /* 0x00000012ff037219 */ /* 0x080fe20000011603 */
[----:B------:R-:W-:Y:S01]  /*ecb0*/  IMAD.MOV.U32 R2, RZ, RZ, R12 ;  /* 0x000000ffff027224 */ /* 0x000fe200078e000c */
[----:B------:R-:W-:Y:S01]  /*ecc0*/  SHF.L.U32 R18, R7, R18, RZ ;  /* 0x0000001207127219 */ /* 0x000fe200000006ff */
[----:B------:R-:W0:Y:S01]  /*ecd0*/  LDC R23, c[0x0][0x638] ;  /* 0x00018e00ff177b82 */ /* 0x000e220000000800 */
[----:B------:R-:W-:-:S07]  /*ece0*/  LOP3.LUT R19, RZ, R5, RZ, 0x33, !PT ;  /* 0x00000005ff137212 */ /* 0x000fce00078e33ff */
[----:B------:R-:W0:Y:S01]  /*ecf0*/  LDC R24, c[0x0][0x610] ;  /* 0x00018400ff187b82 */ /* 0x000e220000000800 */
[----:B--2---:R-:W-:Y:S05]  /*ed00*/  @!P0 BRA `(.L_x_296) ;  /* 0x0000000000288947 */ /* 0x004fea0003800000 */
        /* <DEDUP_REMOVED lines=10> */
.L_x_296:
[----:B---3--:R-:W-:Y:S01]  /*edb0*/  SHF.R.U64 R0, R2, R22, R3 ;  /* 0x0000001602007219 */ /* 0x008fe20000001203 */
[----:B0-----:R-:W-:Y:S01]  /*edc0*/  VIADD R7, R14, 0xffffffff ;  /* 0xffffffff0e077836 */ /* 0x001fe20000000000 */
[----:B------:R-:W-:Y:S01]  /*edd0*/  LOP3.LUT R5, R8, R19, RZ, 0xc0, !PT ;  /* 0x0000001308057212 */ /* 0x000fe200078ec0ff */
[----:B------:R-:W-:Y:S02]  /*ede0*/  IMAD.MOV R13, RZ, RZ, -R13 ;  /* 0x000000ffff0d7224 */ /* 0x000fe400078e0a0d */
[----:B------:R-:W-:Y:S02]  /*edf0*/  IMAD.MOV R3, RZ, RZ, -R0 ;  /* 0x000000ffff037224 */ /* 0x000fe400078e0a00 */
[----:B------:R-:W-:Y:S01]  /*ee00*/  IMAD R2, R18, R0, R5 ;  /* 0x0000000012027224 */ /* 0x000fe200078e0205 */
[----:B------:R-:W-:Y:S01]  /*ee10*/  LOP3.LUT R5, R10, R7, RZ, 0xc0, !PT ;  /* 0x000000070a057212 */ /* 0x000fe200078ec0ff */
[----:B------:R-:W-:Y:S02]  /*ee20*/  @P2 IMAD R17, R15, R13, R16 ;  /* 0x0000000d0f112224 */ /* 0x000fe400078e0210 */
[----:B------:R-:W-:-:S02]  /*ee30*/  IMAD R0, R3, R23, R12 ;  /* 0x0000001703007224 */ /* 0x000fc400078e020c */
[----:B------:R-:W-:Y:S02]  /*ee40*/  IMAD.MOV.U32 R4, RZ, RZ, 0x1 ;  /* 0x00000001ff047424 */ /* 0x000fe400078e00ff */
[----:B------:R-:W-:Y:S02]  /*ee50*/  IMAD R2, R2, R24, R17 ;  /* 0x0000001802027224 */ /* 0x000fe400078e0211 */
[----:B------:R-:W-:Y:S01]  /*ee60*/  IMAD R3, R0, R14, R5 ;  /* 0x0000000e00037224 */ /* 0x000fe200078e0205 */
[----:B------:R-:W-:-:S04]  /*ee70*/  PRMT R0, R4, 0x7610, R0 ;  /* 0x0000761004007816 */ /* 0x000fc80000000000 */
[----:B------:R-:W-:Y:S02]  /*ee80*/  SEL R4, R3, R2, !P2 ;  /* 0x0000000203047207 */ /* 0x000fe40005000000 */
[----:B------:R-:W-:-:S03]  /*ee90*/  SEL R2, R2, R3, !P2 ;  /* 0x0000000302027207 */ /* 0x000fc60005000000 */
[----:B------:R2:W-:Y:S04]  /*eea0*/  STL [R1+0x80], R4 ;  /* 0x0000800401007387 */ /* 0x0005e80000100800 */
[----:B------:R2:W-:Y:S04]  /*eeb0*/  STL [R1+0x70], R11 ;  /* 0x0000700b01007387 */ /* 0x0005e80000100800 */
[----:B------:R2:W-:Y:S02]  /*eec0*/  STL [R1+0x7c], R2 ;  /* 0x00007c0201007387 */ /* 0x0005e40000100800 */
.L_x_294:
[----:B------:R-:W-:Y:S01]  /*eed0*/  LOP3.LUT P0, RZ, R0, 0xff, RZ, 0xc0, !PT ;  /* 0x000000ff00ff7812 */ /* 0x000fe2000780c0ff */
[----:B------:R-:W-:-:S12]  /*eee0*/  ULOP3.LUT UR27, UR27, 0x1, URZ, 0x3c, !UPT ;  /* 0x000000011b1b7892 */ /* 0x000fd8000f8e3c3f */
[----:B------:R-:W-:Y:S05]  /*eef0*/  @P0 BRA `(.L_x_297) ;  /* 0xffffff2400a80947 */ /* 0x000fea000383ffff */
[----:B------:R-:W-:Y:S05]  /*ef00*/  EXIT ;  /* 0x000000000000794d */ /* 0x000fea0003800000 */
.L_x_13:
[----:B------:R-:W-:-:S08]  /*ef10*/  ISETP.NE.AND P0, PT, RZ, UR6, PT ;  /* 0x00000006ff007c0c */ /* 0x000fd0000bf05270 */
[----:B0123--:R-:W0:-:S00]  /*ef20*/  USETMAXREG.DEALLOC.CTAPOOL 0x28 ;  /* 0x00000028000079c8 */ /* 0x00fe0000080e0500 */
[----:B------:R-:W-:Y:S05]  /*ef30*/  @P0 EXIT ;  /* 0x000000000000094d */ /* 0x000fea0003800000 */
[----:B0-----:R-:W-:Y:S01]  /*ef40*/  LOP3.LUT P0, RZ, R0, 0xff, RZ, 0xc0, !PT ;  /* 0x000000ff00ff7812 */ /* 0x001fe2000780c0ff */
[----:B------:R-:W-:Y:S02]  /*ef50*/  IMAD.MOV.U32 R0, RZ, RZ, 0x1 ;  /* 0x00000001ff007424 */ /* 0x000fe400078e00ff */
[----:B------:R-:W-:-:S10]  /*ef60*/  IMAD.MOV.U32 R8, RZ, RZ, RZ ;  /* 0x000000ffff087224 */ /* 0x000fd400078e00ff */
[----:B------:R-:W-:Y:S05]  /*ef70*/  @!P0 BRA `(.L_x_298) ;  /* 0x0000000c00408947 */ /* 0x000fea0003800000 */
[----:B------:R-:W-:Y:S01]  /*ef80*/  LOP3.LUT P0, RZ, R3, 0x1f, RZ, 0xc0, !PT ;  /* 0x0000001f03ff7812 */ /* 0x000fe2000780c0ff */
[----:B------:R-:W-:Y:S01]  /*ef90*/  ULDC UR5, c[0x0][0x658] ;  /* 0x0001960000057ab9 */ /* 0x000fe20000000800 */
[----:B------:R-:W-:Y:S01]  /*efa0*/  UMOV UR6, 0xffffffff ;  /* 0xffffffff00067882 */ /* 0x000fe20000000000 */
[----:B------:R-:W-:Y:S01]  /*efb0*/  BSSY B0, `(.L_x_298) ;  /* 0x00000cc000007945 */ /* 0x000fe20003800000 */
[----:B------:R-:W-:Y:S01]  /*efc0*/  USHF.L.U32 UR6, UR6, UR5, URZ ;  /* 0x0000000506067299 */ /* 0x000fe2000800063f */
[C---:B------:R-:W-:Y:S01]  /*efd0*/  ISETP.NE.AND P3, PT, R2.reuse, RZ, PT ;  /* 0x000000ff0200720c */ /* 0x040fe20003f65270 */
[----:B------:R-:W-:Y:S01]  /*efe0*/  IMAD.MOV.U32 R9, RZ, RZ, 0x1 ;  /* 0x00000001ff097424 */ /* 0x000fe200078e00ff */
[----:B------:R-:W-:Y:S01]  /*eff0*/  ISETP.NE.OR P0, PT, R2, RZ, !P0 ;  /* 0x000000ff0200720c */ /* 0x000fe20004705670 */
[----:B------:R-:W-:Y:S01]  /*f000*/  IMAD.MOV.U32 R0, RZ, RZ, 0x1 ;  /* 0x00000001ff007424 */ /* 0x000fe200078e00ff */
[----:B------:R-:W-:Y:S01]  /*f010*/  ULDC UR4, c[0x0][0x600] ;  /* 0x0001800000047ab9 */ /* 0x000fe20000000800 */
[----:B------:R-:W-:Y:S01]  /*f020*/  IMAD.MOV.U32 R8, RZ, RZ, RZ ;  /* 0x000000ffff087224 */ /* 0x000fe200078e00ff */
[----:B------:R-:W-:Y:S01]  /*f030*/  UMOV UR7, 0x1 ;  /* 0x0000000100077882 */ /* 0x000fe20000000000 */
[----:B------:R-:W-:-:S02]  /*f040*/  UIADD3 UR26, UR14, 0x1, URZ ;  /* 0x000000010e1a7890 */ /* 0x000fc4000fffe03f */
[----:B------:R-:W-:Y:S02]  /*f050*/  ULOP3.LUT UR27, UR15, 0x2, URZ, 0xfc, !UPT ;  /* 0x000000020f1b7892 */ /* 0x000fe4000f8efc3f */
[----:B------:R-:W-:Y:S02]  /*f060*/  UIADD3 UR20, UR4, -0x1, URZ ;  /* 0xffffffff04147890 */ /* 0x000fe4000fffe03f */
[----:B------:R-:W-:Y:S02]  /*f070*/  USHF.L.U32 UR22, UR7, UR5, URZ ;  /* 0x0000000507167299 */ /* 0x000fe4000800063f */
[----:B------:R-:W-:Y:S01]  /*f080*/  ULOP3.LUT UR21, URZ, UR6, URZ, 0x33, !UPT ;  /* 0x000000063f157292 */ /* 0x000fe2000f8e333f */
[----:B------:R-:W-:-:S11]  /*f090*/  ULDC.64 UR24, c[0x0][0x198] ;  /* 0x0000660000187ab9 */ /* 0x000fd60000000a00 */
.L_x_310:
[----:B------:R-:W-:-:S03]  /*f0a0*/  UMOV UR4, 0xffffffff ;  /* 0xffffffff00047882 */ /* 0x000fc60000000000 */
[----:B01----:R-:W-:Y:S05]  /*f0b0*/  BRA.DIV UR4, `(.L_x_299) ;  /* 0x0000001204647947 */ /* 0x003fea000b800000 */
[----:B------:R-:W-:-:S13]  /*f0c0*/  ELECT P1, URZ, PT ;  /* 0x00000000003f782f */ /* 0x000fda0003820000 */
.L_x_325:
[----:B------:R-:W0:Y:S01]  /*f0d0*/  LDC R2, c[0x0][0x28c] ;  /* 0x0000a300ff027b82 */ /* 0x000e220000000800 */
[----:B------:R-:W-:Y:S01]  /*f0e0*/  BSSY B1, `(.L_x_300) ;  /* 0x000003b000017945 */ /* 0x000fe20003800000 */
[----:B0-----:R-:W-:-:S13]  /*f0f0*/  ISETP.LT.OR P1, PT, R2, 0x1, !P1 ;  /* 0x000000010200780c */ /* 0x001fda0004f21670 */
[----:B------:R-:W-:Y:S05]  /*f100*/  @P1 BRA `(.L_x_301) ;  /* 0x0000000000e01947 */ /* 0x000fea0003800000 */
[----:B------:R-:W2:Y:S04]  /*f110*/  LDL.LU R4, [R1+0x80] ;  /* 0x0000800001047983 */ /* 0x000ea80000300800 */
[----:B------:R-:W3:Y:S01]  /*f120*/  LDL.LU R3, [R1+0x7c] ;  /* 0x00007c0001037983 */ /* 0x000ee20000300800 */
[----:B------:R-:W-:Y:S02]  /*f130*/  IMAD.MOV.U32 R12, RZ, RZ, RZ ;  /* 0x000000ffff0c7224 */ /* 0x000fe400078e00ff */
[----:B------:R-:W-:Y:S02]  /*f140*/  IMAD.U32 R13, RZ, RZ, UR26 ;  /* 0x0000001aff0d7e24 */ /* 0x000fe4000f8e00ff */
[----:B------:R-:W-:Y:S02]  /*f150*/  IMAD.MOV.U32 R2, RZ, RZ, R0 ;  /* 0x000000ffff027224 */ /* 0x000fe400078e0000 */
[----:B--2---:R-:W-:-:S02]  /*f160*/  IMAD.SHL.U32 R6, R4, 0x100, RZ ;  /* 0x0000010004067824 */ /* 0x004fc400078e00ff */
[----:B---3--:R-:W-:Y:S02]  /*f170*/  IMAD.SHL.U32 R7, R3, 0x40, RZ ;  /* 0x0000004003077824 */ /* 0x008fe400078e00ff */
[----:B------:R-:W-:-:S07]  /*f180*/  IMAD.MOV.U32 R3, RZ, RZ, R8 ;  /* 0x000000ffff037224 */ /* 0x000fce00078e0008 */
.L_x_305:
[----:B------:R-:W0:Y:S01]  /*f190*/  S2R R5, SR_CgaCtaId ;  /* 0x0000000000057919 */ /* 0x000e220000008800 */
[----:B------:R-:W-:-:S04]  /*f1a0*/  MOV R4, 0x400 ;  /* 0x0000040000047802 */ /* 0x000fc80000000f00 */
[----:B0-----:R-:W-:Y:S02]  /*f1b0*/  LEA R10, R5, R4, 0x18 ;  /* 0x00000004050a7211 */ /* 0x001fe400078ec0ff */
[----:B------:R-:W-:Y:S01]  /*f1c0*/  SHF.L.U32 R4, R2, 0x1f, RZ ;  /* 0x0000001f02047819 */ /* 0x000fe200000006ff */
[----:B------:R-:W0:Y:S02]  /*f1d0*/  @!P3 LDC R5, c[0x0][0x500] ;  /* 0x00014000ff05bb82 */ /* 0x000e240000000800 */
[----:B------:R-:W-:-:S04]  /*f1e0*/  IMAD R11, R3, 0x8, R10 ;  /* 0x00000008030b7824 */ /* 0x000fc800078e020a */
[----:B------:R-:W1:Y:S02]  /*f1f0*/  SYNCS.PHASECHK.TRANS64.TRYWAIT P1, [R11+URZ+0x30], R4 ;  /* 0x000030040b0075a7 */ /* 0x000e64000802017f */
[----:B-1----:R-:W-:Y:S05]  /*f200*/  @!P1 BRA `(.L_x_302) ;  /* 0x0000001000309947 */ /* 0x002fea0003800000 */
.L_x_326:
[----:B------:R-:W-:Y:S01]  /*f210*/  UPRMT UR4, UR27, 0x9910, URZ ;  /* 0x000099101b047896 */ /* 0x000fe2000800003f */
[----:B0-----:R0:W-:Y:S03]  /*f220*/  @!P3 SYNCS.ARRIVE.TRANS64 RZ, [R11+URZ], R5 ;  /* 0x000000050bffb9a7 */ /* 0x0011e6000800003f */
[----:B------:R-:W-:-:S06]  /*f230*/  UISETP.NE.AND UP0, UPT, UR4, 0x2, UPT ;  /* 0x000000020400788c */ /* 0x000fcc000bf05270 */
[----:B------:R-:W-:-:S13]  /*f240*/  PLOP3.LUT P1, PT, PT, PT, UP0, 0x80, 0x0 ;  /* 0x000000000000781c */ /* 0x000fda0003f2f008 */
[----:B0-----:R-:W-:Y:S05]  /*f250*/  @P1 BRA `(.L_x_303) ;  /* 0x0000000000041947 */ /* 0x001fea0003800000 */
[----:B------:R-:W-:Y:S01]  /*f260*/  BPT.TRAP 0x1 ;  /* 0x000000040000795c */ /* 0x000fe20000300000 */
.L_x_303:
[----:B------:R-:W-:Y:S05]  /*f270*/  @P0 BRA `(.L_x_304) ;  /* 0x0000000000040947 */ /* 0x000fea0003800000 */
[----:B------:R-:W-:Y:S01]  /*f280*/  BPT.TRAP 0x1 ;  /* 0x000000040000795c */ /* 0x000fe20000300000 */
.L_x_304:
[----:B------:R-:W2:Y:S01]  /*f290*/  LDL R5, [R1+0x70] ;  /* 0x0000700001057983 */ /* 0x000ea20000100800 */
[--C-:B-1----:R-:W-:Y:S01]  /*f2a0*/  IMAD R4, R3, 0x2000, R10.reuse ;  /* 0x0000200003047824 */ /* 0x102fe200078e020a */
[----:B------:R-:W-:Y:S01]  /*f2b0*/  R2UR UR9, R11 ;  /* 0x000000000b0972ca */ /* 0x000fe200000e0000 */
[----:B------:R-:W-:Y:S01]  /*f2c0*/  IMAD R10, R3, 0x8000, R10 ;  /* 0x00008000030a7824 */ /* 0x000fe200078e020a */
[----:B------:R-:W-:Y:S01]  /*f2d0*/  UIADD3 UR4, UP0, UR24, 0xf0, URZ ;  /* 0x000000f018047890 */ /* 0x000fe2000ff1e03f */
[----:B------:R-:W-:Y:S01]  /*f2e0*/  VIADD R13, R13, 0xffffffff ;  /* 0xffffffff0d0d7836 */ /* 0x000fe20000000000 */
[----:B------:R-:W-:Y:S01]  /*f2f0*/  R2UR UR5, R4 ;  /* 0x00000000040572ca */ /* 0x000fe200000e0000 */
[----:B------:R-:W-:Y:S01]  /*f300*/  UIADD3 UR28, UP1, UR24, 0x1f0, URZ ;  /* 0x000001f0181c7890 */ /* 0x000fe2000ff3e03f */
[----:B------:R-:W-:Y:S01]  /*f310*/  R2UR UR8, R10 ;  /* 0x000000000a0872ca */ /* 0x000fe200000e0000 */
[----:B------:R-:W-:Y:S01]  /*f320*/  VIADD R3, R3, 0x1 ;  /* 0x0000000103037836 */ /* 0x000fe20000000000 */
[----:B------:R-:W-:Y:S01]  /*f330*/  R2UR UR11, R7 ;  /* 0x00000000070b72ca */ /* 0x000fe200000e0000 */
[----:B------:R-:W-:Y:S01]  /*f340*/  UIADD3.X UR29, URZ, UR25, URZ, UP1, !UPT ;  /* 0x000000193f1d7290 */ /* 0x000fe20008ffe43f */
[----:B------:R-:W-:Y:S01]  /*f350*/  R2UR UR10, R12 ;  /* 0x000000000c0a72ca */ /* 0x000fe200000e0000 */
[----:B------:R-:W-:Y:S01]  /*f360*/  UMOV UR6, 0x0 ;  /* 0x0000000000067882 */ /* 0x000fe20000000000 */
[----:B------:R-:W-:Y:S01]  /*f370*/  R2UR UR23, R6 ;  /* 0x00000000061772ca */ /* 0x000fe200000e0000 */
[----:B------:R-:W-:Y:S01]  /*f380*/  UMOV UR7, 0x10000000 ;  /* 0x1000000000077882 */ /* 0x000fe20000000000 */
[----:B------:R-:W-:Y:S01]  /*f390*/  ISETP.GT.AND P4, PT, R13, 0x1, PT ;  /* 0x000000010d00780c */ /* 0x000fe20003f84270 */
[----:B------:R-:W-:Y:S01]  /*f3a0*/  VIADD R12, R12, 0x80 ;  /* 0x000000800c0c7836 */ /* 0x000fe20000000000 */
[----:B------:R-:W-:Y:S01]  /*f3b0*/  ISETP.NE.AND P1, PT, R3, 0x6, PT ;  /* 0x000000060300780c */ /* 0x000fe20003f25270 */
[----:B------:R-:W-:-:S02]  /*f3c0*/  UIADD3 UR18, UR5, 0x180, URZ ;  /* 0x0000018005127890 */ /* 0x000fc4000fffe03f */
[----:B------:R-:W-:Y:S01]  /*f3d0*/  UIADD3.X UR5, URZ, UR25, URZ, UP0, !UPT ;  /* 0x000000193f057290 */ /* 0x000fe200087fe43f */
[----:B------:R-:W-:Y:S01]  /*f3e0*/  SEL R3, R3, RZ, P1 ;  /* 0x000000ff03037207 */ /* 0x000fe20000800000 */
[----:B------:R-:W-:-:S03]  /*f3f0*/  UIADD3 UR19, UR8, 0xc180, URZ ;  /* 0x0000c18008137890 */ /* 0x000fc6000fffe03f */
[----:B------:R-:W-:Y:S01]  /*f400*/  UMOV UR8, UR18 ;  /* 0x0000001200087c82 */ /* 0x000fe20008000000 */
[----:B--2---:R-:W-:Y:S02]  /*f410*/  R2UR UR12, R5 ;  /* 0x00000000050c72ca */ /* 0x004fe400000e0000 */
[----:B------:R-:W-:-:S04]  /*f420*/  SEL R5, RZ, 0x1, P1 ;  /* 0x00000001ff057807 */ /* 0x000fc80000800000 */
[----:B------:R-:W-:-:S07]  /*f430*/  LOP3.LUT R2, R2, R5, RZ, 0x3c, !PT ;  /* 0x0000000502027212 */ /* 0x000fce00078e3cff */
[----:B------:R0:W-:Y:S02]  /*f440*/  UTMALDG.3D [UR8], [UR4], desc[UR6] ;  /* 0x00000608040075b4 */ /* 0x0001e40008011000 */
[----:B0-----:R-:W-:Y:S01]  /*f450*/  UMOV UR8, UR19 ;  /* 0x0000001300087c82 */ /* 0x001fe20008000000 */
[----:B------:R-:W-:Y:S02]  /*f460*/  UMOV UR11, UR23 ;  /* 0x00000017000b7c82 */ /* 0x000fe40008000000 */
[----:B------:R0:W-:Y:S02]  /*f470*/  UTMALDG.3D [UR8], [UR28], desc[UR6] ;  /* 0x000006081c0075b4 */ /* 0x0001e40008011000 */
[----:B0-----:R-:W-:Y:S05]  /*f480*/  @P4 BRA `(.L_x_305) ;  /* 0xfffffffc00404947 */ /* 0x001fea000383ffff */
.L_x_301:
[----:B------:R-:W-:Y:S05]  /*f490*/  BSYNC B1 ;  /* 0x0000000000017941 */ /* 0x000fea0003800000 */
.L_x_300:
[----:B------:R-:W2:Y:S01]  /*f4a0*/  LDL.LU R15, [R1+0x74] ;  /* 0x00007400010f7983 */ /* 0x000ea20000300800 */
[----:B------:R-:W-:Y:S01]  /*f4b0*/  LOP3.LUT P5, RZ, R9, 0xff, RZ, 0xc0, !PT ;  /* 0x000000ff09ff7812 */ /* 0x000fe200078ac0ff */
[----:B------:R-:W-:Y:S01]  /*f4c0*/  VIADD R8, R8, UR14 ;  /* 0x0000000e08087c36 */ /* 0x000fe20008000000 */
[----:B------:R-:W-:Y:S01]  /*f4d0*/  UISETP.GE.U32.AND UP0, UPT, UR14, 0x6, UPT ;  /* 0x000000060e00788c */ /* 0x000fe2000bf06070 */
[----:B------:R-:W3:Y:S01]  /*f4e0*/  LDL.LU R14, [R1+0x78] ;  /* 0x00007800010e7983 */ /* 0x000ee20000300800 */
[----:B------:R-:W-:Y:S01]  /*f4f0*/  IMAD.U32 R5, RZ, RZ, UR14 ;  /* 0x0000000eff057e24 */ /* 0x000fe2000f8e00ff */
[----:B------:R-:W-:Y:S01]  /*f500*/  ULDC.64 UR4, c[0x0][0x650] ;  /* 0x0001940000047ab9 */ /* 0x000fe20000000a00 */
[----:B------:R-:W-:Y:S01]  /*f510*/  ISETP.GT.U32.AND P1, PT, R8, 0x5, PT ;  /* 0x000000050800780c */ /* 0x000fe20003f24070 */
[----:B------:R-:W-:Y:S01]  /*f520*/  BSSY B1, `(.L_x_306) ;  /* 0x0000072000017945 */ /* 0x000fe20003800000 */
[----:B------:R-:W-:Y:S02]  /*f530*/  PLOP3.LUT P4, PT, PT, PT, UP0, 0x80, 0x0 ;  /* 0x000000000000781c */ /* 0x000fe40003f8f008 */
[----:B------:R-:W-:-:S02]  /*f540*/  ISETP.LT.U32.AND P1, PT, R5, 0x6, P1 ;  /* 0x000000060500780c */ /* 0x000fc40000f21070 */
[----:B------:R-:W-:Y:S01]  /*f550*/  PRMT R9, RZ, 0x7610, R9 ;  /* 0x00007610ff097816 */ /* 0x000fe20000000009 */
[----:B------:R-:W0:Y:S01]  /*f560*/  @P5 S2R R3, SR_CgaCtaId ;  /* 0x0000000000035919 */ /* 0x000e220000008800 */
[----:B------:R-:W-:-:S04]  /*f570*/  @P5 MOV R2, 0x400 ;  /* 0x0000040000025802 */ /* 0x000fc80000000f00 */
[----:B0-----:R-:W-:Y:S01]  /*f580*/  @P5 LEA R4, R3, R2, 0x18 ;  /* 0x0000000203045211 */ /* 0x001fe200078ec0ff */
[----:B------:R-:W-:-:S03]  /*f590*/  IMAD.WIDE.U32 R2, R8, -0x55555555, RZ ;  /* 0xaaaaaaab08027825 */ /* 0x000fc600078e00ff */
[----:B------:R0:W-:Y:S02]  /*f5a0*/  @P5 SYNCS.ARRIVE.TRANS64.A1T0 RZ, [R4+URZ+0x98], RZ ;  /* 0x000098ff04ff59a7 */ /* 0x0001e4000810003f */
[----:B------:R-:W-:Y:S02]  /*f5b0*/  SHF.R.U32.HI R5, RZ, 0x2, R3 ;  /* 0x00000002ff057819 */ /* 0x000fe40000011603 */
[----:B------:R-:W-:Y:S02]  /*f5c0*/  SEL R3, RZ, 0x1, !P1 ;  /* 0x00000001ff037807 */ /* 0x000fe40004800000 */
[----:B------:R-:W-:Y:S01]  /*f5d0*/  PRMT R2, RZ, 0x7610, R2 ;  /* 0x00007610ff027816 */ /* 0x000fe20000000002 */
[----:B------:R-:W-:Y:S01]  /*f5e0*/  IMAD R8, R5, -0x6, R8 ;  /* 0xfffffffa05087824 */ /* 0x000fe200078e0208 */
[----:B------:R-:W-:Y:S01]  /*f5f0*/  LOP3.LUT R0, R0, R3, RZ, 0x3c, !PT ;  /* 0x0000000300007212 */ /* 0x000fe200078e3cff */
[----:B0-----:R-:W-:Y:S02]  /*f600*/  IMAD.MOV.U32 R4, RZ, RZ, -0x1 ;  /* 0xffffffffff047424 */ /* 0x001fe400078e00ff */
[----:B------:R-:W-:Y:S01]  /*f610*/  IMAD.MOV.U32 R3, RZ, RZ, -0x1 ;  /* 0xffffffffff037424 */ /* 0x000fe200078e00ff */
[----:B------:R-:W-:Y:S01]  /*f620*/  @P4 LOP3.LUT R0, R0, 0x1, R5, 0x78, !PT ;  /* 0x0000000100004812 */ /* 0x000fe200078e7805 */
[----:B------:R-:W-:Y:S01]  /*f630*/  IMAD.MOV.U32 R5, RZ, RZ, -0x1 ;  /* 0xffffffffff057424 */ /* 0x000fe200078e00ff */
[----:B---3--:R-:W-:-:S04]  /*f640*/  IADD3 R14, P5, R14, UR16, RZ ;  /* 0x000000100e0e7c10 */ /* 0x008fc8000ffbe0ff */
[----:B--2---:R-:W-:Y:S01]  /*f650*/  IADD3.X R15, R15, UR13, RZ, P5, !PT ;  /* 0x0000000d0f0f7c10 */ /* 0x004fe2000affe4ff */
[----:B------:R0:W-:Y:S01]  /*f660*/  STL [R1+0x78], R14 ;  /* 0x0000780e01007387 */ /* 0x0001e20000100800 */
[----:B------:R-:W-:-:S03]  /*f670*/  ISETP.GE.U32.AND P1, PT, R14, UR4, PT ;  /* 0x000000040e007c0c */ /* 0x000fc6000bf26070 */
[----:B------:R0:W-:Y:S01]  /*f680*/  STL [R1+0x74], R15 ;  /* 0x0000740f01007387 */ /* 0x0001e20000100800 */
[----:B------:R-:W-:-:S03]  /*f690*/  ISETP.GE.U32.AND.EX P1, PT, R15, UR5, PT, P1 ;  /* 0x000000050f007c0c */ /* 0x000fc6000bf26110 */
[----:B------:R0:W-:Y:S04]  /*f6a0*/  STL [R1+0x7c], R5 ;  /* 0x00007c0501007387 */ /* 0x0001e80000100800 */
[----:B------:R0:W-:Y:S04]  /*f6b0*/  STL [R1+0x80], R4 ;  /* 0x0000800401007387 */ /* 0x0001e80000100800 */
[----:B------:R0:W-:Y:S02]  /*f6c0*/  STL [R1+0x70], R3 ;  /* 0x0000700301007387 */ /* 0x0001e40000100800 */
[----:B------:R-:W-:Y:S05]  /*f6d0*/  @P1 BRA `(.L_x_307) ;  /* 0x0000000400581947 */ /* 0x000fea0003800000 */
[----:B------:R-:W-:Y:S01]  /*f6e0*/  ULDC.64 UR4, c[0x0][0x628] ;  /* 0x00018a0000047ab9 */ /* 0x000fe20000000a00 */
[----:B------:R-:W1:Y:S01]  /*f6f0*/  S2R R12, SR_CTAID.X ;  /* 0x00000000000c7919 */ /* 0x000e620000002500 */
[----:B------:R-:W-:Y:S01]  /*f700*/  ISETP.NE.U32.AND P1, PT, RZ, UR4, PT ;  /* 0x00000004ff007c0c */ /* 0x000fe2000bf25070 */
[----:B------:R-:W-:Y:S01]  /*f710*/  ULDC UR7, c[0x0][0x630] ;  /* 0x00018c0000077ab9 */ /* 0x000fe20000000800 */
[----:B------:R-:W-:Y:S01]  /*f720*/  IMAD.MOV.U32 R2, RZ, RZ, R14 ;  /* 0x000000ffff027224 */ /* 0x000fe200078e000e */
[----:B------:R-:W2:Y:S01]  /*f730*/  S2R R10, SR_CTAID.Y ;  /* 0x00000000000a7919 */ /* 0x000ea20000002600 */
[----:B------:R-:W-:Y:S01]  /*f740*/  ISETP.NE.AND.EX P1, PT, RZ, UR5, PT, P1 ;  /* 0x00000005ff007c0c */ /* 0x000fe2000bf25310 */
[----:B0-----:R-:W-:-:S12]  /*f750*/  IMAD.MOV.U32 R3, RZ, RZ, R15 ;  /* 0x000000ffff037224 */ /* 0x001fd800078e000f */
[----:B------:R-:W-:Y:S05]  /*f760*/  @!P1 BRA `(.L_x_308) ;  /* 0x0000000000289947 */ /* 0x000fea0003800000 */
[----:B------:R-:W-:Y:S02]  /*f770*/  ULDC UR6, c[0x0][0x634] ;  /* 0x00018d0000067ab9 */ /* 0x000fe40000000800 */
[----:B------:R-:W-:-:S05]  /*f780*/  IADD3 R7, P1, R14, UR6, RZ ;  /* 0x000000060e077c10 */ /* 0x000fca000ff3e0ff */
[----:B------:R-:W-:-:S04]  /*f790*/  IMAD.X R11, RZ, RZ, R15, P1 ;  /* 0x000000ffff0b7224 */ /* 0x000fc800008e060f */
[----:B------:R-:W-:-:S04]  /*f7a0*/  IMAD.WIDE.U32 R4, R11, UR4, RZ ;  /* 0x000000040b047c25 */ /* 0x000fc8000f8e00ff */
[----:B------:R-:W-:-:S04]  /*f7b0*/  IMAD.WIDE.U32 R4, P1, R7, UR5, R4 ;  /* 0x0000000507047c25 */ /* 0x000fc8000f820004 */
[----:B------:R-:W-:-:S04]  /*f7c0*/  IMAD.WIDE.U32 R6, R7, UR4, RZ ;  /* 0x0000000407067c25 */ /* 0x000fc8000f8e00ff */
[----:B------:R-:W-:Y:S01]  /*f7d0*/  IMAD.X R3, RZ, RZ, RZ, P1 ;  /* 0x000000ffff037224 */ /* 0x000fe200008e06ff */
[----:B------:R-:W-:Y:S01]  /*f7e0*/  IADD3 RZ, P1, R7, R4, RZ ;  /* 0x0000000407ff7210 */ /* 0x000fe20007f3e0ff */
[----:B------:R-:W-:-:S04]  /*f7f0*/  IMAD.MOV.U32 R2, RZ, RZ, R5 ;  /* 0x000000ffff027224 */ /* 0x000fc800078e0005 */
[----:B------:R-:W-:-:S08]  /*f800*/  IMAD.WIDE.U32.X R2, R11, UR5, R2, P1 ;  /* 0x000000050b027c25 */ /* 0x000fd000088e0402 */
.L_x_308:
[--C-:B------:R-:W-:Y:S01]  /*f810*/  SHF.R.U64 R11, R2, UR7, R3.reuse ;  /* 0x00000007020b7c19 */ /* 0x100fe20008001203 */
[----:B------:R-:W-:Y:S01]  /*f820*/  ULDC.64 UR4, c[0x0][0x620] ;  /* 0x0001880000047ab9 */ /* 0x000fe20000000a00 */
[----:B------:R-:W-:Y:S01]  /*f830*/  SHF.R.U32.HI R2, RZ, UR7, R3 ;  /* 0x00000007ff027c19 */ /* 0x000fe20008011603 */
[----:B------:R-:W-:Y:S01]  /*f840*/  IMAD.MOV.U32 R3, RZ, RZ, R15 ;  /* 0x000000ffff037224 */ /* 0x000fe200078e000f */
[----:B------:R-:W-:Y:S01]  /*f850*/  IADD3 R5, P1, RZ, -R11, RZ ;  /* 0x8000000bff057210 */ /* 0x000fe20007f3e0ff */
[----:B------:R-:W0:Y:S01]  /*f860*/  LDC R7, c[0x0][0x144] ;  /* 0x00005100ff077b82 */ /* 0x000e220000000800 */
[----:B-1----:R-:W-:Y:S01]  /*f870*/  I2FP.F32.U32 R6, R12 ;  /* 0x0000000c00067245 */ /* 0x002fe20000201000 */
[----:B------:R-:W-:Y:S01]  /*f880*/  ULDC.64 UR8, c[0x0][0x640] ;  /* 0x0001900000087ab9 */ /* 0x000fe20000000a00 */
[----:B------:R-:W-:Y:S01]  /*f890*/  ULDC UR6, c[0x0][0x608] ;  /* 0x0001820000067ab9 */ /* 0x000fe20000000800 */
[----:B------:R-:W-:Y:S01]  /*f8a0*/  IMAD.X R2, RZ, RZ, ~R2, P1 ;  /* 0x000000ffff027224 */ /* 0x000fe200008e0e02 */
[----:B------:R-:W-:-:S03]  /*f8b0*/  ISETP.NE.U32.AND P1, PT, RZ, UR8, PT ;  /* 0x00000008ff007c0c */ /* 0x000fc6000bf25070 */
[----:B------:R-:W-:Y:S01]  /*f8c0*/  IMAD R4, R2, UR4, RZ ;  /* 0x0000000402047c24 */ /* 0x000fe2000f8e02ff */
[----:B------:R-:W1:Y:S01]  /*f8d0*/  LDC R15, c[0x0][0x148] ;  /* 0x00005200ff0f7b82 */ /* 0x000e620000000800 */
[----:B------:R-:W-:Y:S01]  /*f8e0*/  IMAD.MOV.U32 R2, RZ, RZ, R14 ;  /* 0x000000ffff027224 */ /* 0x000fe200078e000e */
[----:B------:R-:W-:-:S03]  /*f8f0*/  ISETP.NE.AND.EX P1, PT, RZ, UR9, PT, P1 ;  /* 0x00000009ff007c0c */ /* 0x000fc6000bf25310 */
[----:B------:R-:W-:Y:S01]  /*f900*/  IMAD.WIDE.U32 R2, R5, UR4, R2 ;  /* 0x0000000405027c25 */ /* 0x000fe2000f8e0002 */
[----:B------:R-:W-:-:S03]  /*f910*/  ULDC UR4, c[0x0][0x150] ;  /* 0x0000540000047ab9 */ /* 0x000fc60000000800 */
[----:B------:R-:W-:Y:S01]  /*f920*/  FMUL R6, R6, UR4 ;  /* 0x0000000406067c20 */ /* 0x000fe20008400000 */
[----:B------:R-:W-:Y:S01]  /*f930*/  IMAD R5, R5, UR5, R4 ;  /* 0x0000000505057c24 */ /* 0x000fe2000f8e0204 */
[----:B------:R-:W-:Y:S01]  /*f940*/  ULDC UR4, c[0x0][0x618] ;  /* 0x0001860000047ab9 */ /* 0x000fe20000000800 */
[----:B------:R-:W-:Y:S02]  /*f950*/  ULDC UR5, c[0x0][0x154] ;  /* 0x0000550000057ab9 */ /* 0x000fe40000000800 */
[----:B------:R-:W-:Y:S01]  /*f960*/  IMAD.IADD R3, R3, 0x1, R5 ;  /* 0x0000000103037824 */ /* 0x000fe200078e0205 */
[----:B------:R-:W3:Y:S04]  /*f970*/  F2I.U32.TRUNC.NTZ R6, R6 ;  /* 0x0000000600067305 */ /* 0x000ee8000020f000 */
[----:B------:R-:W-:-:S02]  /*f980*/  SHF.R.U64 R13, R2, UR4, R3 ;  /* 0x00000004020d7c19 */ /* 0x000fc40008001203 */
[----:B--2---:R-:W-:-:S05]  /*f990*/  I2FP.F32.U32 R2, R10 ;  /* 0x0000000a00027245 */ /* 0x004fca0000201000 */
[----:B------:R-:W-:Y:S01]  /*f9a0*/  FMUL R4, R2, UR5 ;  /* 0x0000000502047c20 */ /* 0x000fe20008400000 */
[----:B------:R-:W-:Y:S01]  /*f9b0*/  SHF.R.U32.HI R2, RZ, UR4, R3 ;  /* 0x00000004ff027c19 */ /* 0x000fe20008011603 */
[----:B------:R-:W-:Y:S02]  /*f9c0*/  ULDC UR4, c[0x0][0x658] ;  /* 0x0001960000047ab9 */ /* 0x000fe40000000800 */
[----:B------:R2:W4:Y:S01]  /*f9d0*/  F2I.U32.TRUNC.NTZ R18, R4 ;  /* 0x0000000400127305 */ /* 0x000522000020f000 */
[----:B------:R-:W-:Y:S01]  /*f9e0*/  SHF.R.U64 R16, R13, UR6, R2 ;  /* 0x000000060d107c19 */ /* 0x000fe20008001202 */
[----:B---3--:R-:W-:Y:S01]  /*f9f0*/  IMAD.MOV R6, RZ, RZ, -R6 ;  /* 0x000000ffff067224 */ /* 0x008fe200078e0a06 */
[----:B------:R-:W-:-:S03]  /*fa00*/  SHF.R.U32.HI R3, RZ, UR6, R2 ;  /* 0x00000006ff037c19 */ /* 0x000fc60008011602 */
[----:B0-----:R-:W-:Y:S01]  /*fa10*/  IMAD R12, R7, R6, R12 ;  /* 0x00000006070c7224 */ /* 0x001fe200078e020c */
[--C-:B------:R-:W-:Y:S02]  /*fa20*/  SHF.R.U64 R14, R16, UR4, R3.reuse ;  /* 0x00000004100e7c19 */ /* 0x100fe40008001203 */
[----:B------:R-:W-:-:S03]  /*fa30*/  SHF.R.U32.HI R3, RZ, UR4, R3 ;  /* 0x00000004ff037c19 */ /* 0x000fc60008011603 */
[----:B------:R-:W-:Y:S01]  /*fa40*/  IMAD.MOV.U32 R2, RZ, RZ, R14 ;  /* 0x000000ffff027224 */ /* 0x000fe200078e000e */
[----:B--2-4-:R-:W-:Y:S06]  /*fa50*/  @!P1 BRA `(.L_x_309) ;  /* 0x0000000000289947 */ /* 0x014fec0003800000 */
        /* <DEDUP_REMOVED lines=10> */
.L_x_309:
[----:B------:R-:W-:Y:S01]  /*fb00*/  ULDC UR4, c[0x0][0x648] ;  /* 0x0001920000047ab9 */ /* 0x000fe20000000800 */
[----:B------:R-:W-:Y:S01]  /*fb10*/  IMAD.MOV R18, RZ, RZ, -R18 ;  /* 0x000000ffff127224 */ /* 0x000fe200078e0a12 */
[----:B------:R-:W-:Y:S01]  /*fb20*/  SHF.R.U64 R3, R2, UR4, R3 ;  /* 0x0000000402037c19 */ /* 0x000fe20008001203 */
[----:B------:R-:W-:Y:S01]  /*fb30*/  ULDC UR4, c[0x0][0x638] ;  /* 0x00018e0000047ab9 */ /* 0x000fe20000000800 */
[----:B------:R-:W-:Y:S01]  /*fb40*/  LOP3.LUT R2, R16, UR21, RZ, 0xc0, !PT ;  /* 0x0000001510027c12 */ /* 0x000fe2000f8ec0ff */
[----:B-1----:R-:W-:Y:S01]  /*fb50*/  @P2 IMAD R12, R15, R18, R10 ;  /* 0x000000120f0c2224 */ /* 0x002fe200078e020a */
[----:B------:R-:W-:Y:S01]  /*fb60*/  LOP3.LUT R13, R13, UR20, RZ, 0xc0, !PT ;  /* 0x000000140d0d7c12 */ /* 0x000fe2000f8ec0ff */
[----:B------:R-:W-:Y:S01]  /*fb70*/  IMAD.MOV R5, RZ, RZ, -R3 ;  /* 0x000000ffff057224 */ /* 0x000fe200078e0a03 */
[----:B------:R-:W-:Y:S01]  /*fb80*/  ULDC UR5, c[0x0][0x610] ;  /* 0x0001840000057ab9 */ /* 0x000fe20000000800 */
[----:B------:R-:W-:Y:S02]  /*fb90*/  IMAD R3, R3, UR22, R2 ;  /* 0x0000001603037c24 */ /* 0x000fe4000f8e0202 */
[----:B------:R-:W-:Y:S01]  /*fba0*/  IMAD R14, R5, UR4, R14 ;  /* 0x00000004050e7c24 */ /* 0x000fe2000f8e020e */
[----:B------:R-:W-:Y:S01]  /*fbb0*/  ULDC UR4, c[0x0][0x600] ;  /* 0x0001800000047ab9 */ /* 0x000fe20000000800 */
[----:B------:R-:W-:-:S02]  /*fbc0*/  IMAD R3, R3, UR5, R12 ;  /* 0x0000000503037c24 */ /* 0x000fc4000f8e020c */
[----:B------:R-:W-:Y:S02]  /*fbd0*/  IMAD R14, R14, UR4, R13 ;  /* 0x000000040e0e7c24 */ /* 0x000fe4000f8e020d */
[----:B------:R-:W-:-:S03]  /*fbe0*/  IMAD.MOV.U32 R2, RZ, RZ, 0x1 ;  /* 0x00000001ff027424 */ /* 0x000fc600078e00ff */
[----:B------:R-:W-:Y:S02]  /*fbf0*/  SEL R4, R14, R3, !P2 ;  /* 0x000000030e047207 */ /* 0x000fe40005000000 */
[----:B------:R-:W-:-:S03]  /*fc00*/  SEL R3, R3, R14, !P2 ;  /* 0x0000000e03037207 */ /* 0x000fc60005000000 */
[----:B------:R1:W-:Y:S04]  /*fc10*/  STL [R1+0x80], R4 ;  /* 0x0000800401007387 */ /* 0x0003e80000100800 */
[----:B------:R1:W-:Y:S04]  /*fc20*/  STL [R1+0x70], R11 ;  /* 0x0000700b01007387 */ /* 0x0003e80000100800 */
[----:B------:R1:W-:Y:S02]  /*fc30*/  STL [R1+0x7c], R3 ;  /* 0x00007c0301007387 */ /* 0x0003e40000100800 */
.L_x_307:
[----:B------:R-:W-:Y:S05]  /*fc40*/  BSYNC B1 ;  /* 0x0000000000017941 */ /* 0x000fea0003800000 */
.L_x_306:
[----:B------:R-:W-:-:S13]  /*fc50*/  LOP3.LUT P1, RZ, R2, 0xff, RZ, 0xc0, !PT ;  /* 0x000000ff02ff7812 */ /* 0x000fda000782c0ff */
[----:B------:R-:W-:Y:S05]  /*fc60*/  @P1 BRA `(.L_x_310) ;  /* 0xfffffff4000c1947 */ /* 0x000fea000383ffff */
[----:B------:R-:W-:Y:S05]  /*fc70*/  BSYNC B0 ;  /* 0x0000000000007941 */ /* 0x000fea0003800000 */
.L_x_298:
[----:B------:R-:W-:-:S03]  /*fc80*/  UMOV UR4, 0xffffffff ;  /* 0xffffffff00047882 */ /* 0x000fc60000000000 */
[----:B------:R-:W-:Y:S05]  /*fc90*/  BRA.DIV UR4, `(.L_x_311) ;  /* 0x0000000604a07947 */ /* 0x000fea000b800000 */
[----:B------:R-:W-:-:S13]  /*fca0*/  ELECT P0, URZ, PT ;  /* 0x00000000003f782f */ /* 0x000fda0003800000 */
.L_x_329:
[----:B------:R-:W-:Y:S04]  /*fcb0*/  BSSY B0, `(.L_x_312) ;  /* 0x000003e000007945 */ /* 0x000fe80003800000 */
[----:B------:R-:W-:Y:S05]  /*fcc0*/  @!P0 BRA `(.L_x_313) ;  /* 0x0000000000f08947 */ /* 0x000fea0003800000 */
[----:B------:R-:W-:-:S04]  /*fcd0*/  ULOP3.LUT UR4, UR15, 0x2, URZ, 0xfc, !UPT ;  /* 0x000000020f047892 */ /* 0x000fc8000f8efc3f */
[----:B------:R-:W-:-:S06]  /*fce0*/  UISETP.NE.AND UP0, UPT, UR4, 0x3, UPT ;  /* 0x000000030400788c */ /* 0x000fcc000bf05270 */
[----:B------:R-:W-:-:S13]  /*fcf0*/  PLOP3.LUT P0, PT, PT, PT, UP0, 0x80, 0x0 ;  /* 0x000000000000781c */ /* 0x000fda0003f0f008 */
[----:B------:R-:W-:Y:S05]  /*fd00*/  @!P0 BRA `(.L_x_314) ;  /* 0x0000000000048947 */ /* 0x000fea0003800000 */
[----:B------:R-:W-:Y:S01]  /*fd10*/  BPT.TRAP 0x1 ;  /* 0x000000040000795c */ /* 0x000fe20000300000 */
.L_x_314:
[----:B01----:R-:W0:Y:S01]  /*fd20*/  S2R R3, SR_CgaCtaId ;  /* 0x0000000000037919 */ /* 0x003e220000008800 */
[----:B------:R-:W-:-:S04]  /*fd30*/  MOV R2, 0x400 ;  /* 0x0000040000027802 */ /* 0x000fc80000000f00 */
[----:B0-----:R-:W-:Y:S02]  /*fd40*/  LEA R3, R3, R2, 0x18 ;  /* 0x0000000203037211 */ /* 0x001fe400078ec0ff */
[----:B------:R-:W-:-:S03]  /*fd50*/  SHF.L.U32 R2, R0, 0x1f, RZ ;  /* 0x0000001f00027819 */ /* 0x000fc600000006ff */
[----:B------:R-:W-:-:S04]  /*fd60*/  VIADD R3, R3, 0x30 ;  /* 0x0000003003037836 */ /* 0x000fc80000000000 */
[C---:B------:R-:W-:Y:S02]  /*fd70*/  IMAD R7, R8.reuse, 0x8, R3 ;  /* 0x0000000808077824 */ /* 0x040fe400078e0203 */
[----:B------:R-:W-:Y:S02]  /*fd80*/  VIADD R8, R8, 0x1 ;  /* 0x0000000108087836 */ /* 0x000fe40000000000 */
[----:B------:R-:W0:Y:S03]  /*fd90*/  SYNCS.PHASECHK.TRANS64.TRYWAIT P0, [R7+URZ], R2 ;  /* 0x00000002070075a7 */ /* 0x000e26000800017f */
[----:B------:R-:W-:-:S04]  /*fda0*/  ISETP.NE.AND P1, PT, R8, 0x6, PT ;  /* 0x000000060800780c */ /* 0x000fc80003f25270 */
[----:B------:R-:W-:Y:S02]  /*fdb0*/  SEL R5, RZ, 0x1, P1 ;  /* 0x00000001ff057807 */ /* 0x000fe40000800000 */
[----:B------:R-:W-:Y:S02]  /*fdc0*/  SEL R8, R8, RZ, P1 ;  /* 0x000000ff08087207 */ /* 0x000fe40000800000 */
[----:B------:R-:W-:-:S03]  /*fdd0*/  LOP3.LUT R5, R0, R5, RZ, 0x3c, !PT ;  /* 0x0000000500057212 */ /* 0x000fc600078e3cff */
[----:B------:R-:W-:Y:S01]  /*fde0*/  IMAD R9, R8, 0x8, R3 ;  /* 0x0000000808097824 */ /* 0x000fe200078e0203 */
[----:B------:R-:W-:Y:S01]  /*fdf0*/  SHF.L.U32 R4, R5, 0x1f, RZ ;  /* 0x0000001f05047819 */ /* 0x000fe200000006ff */
[----:B0-----:R-:W-:Y:S06]  /*fe00*/  @!P0 BRA `(.L_x_315) ;  /* 0x0000000400688947 */ /* 0x001fec0003800000 */
.L_x_330:
[----:B------:R-:W1:Y:S01]  /*fe10*/  SYNCS.PHASECHK.TRANS64.TRYWAIT P0, [R9+URZ], R4 ;  /* 0x00000004090075a7 */ /* 0x000e62000800017f */
[----:B------:R-:W-:-:S05]  /*fe20*/  VIADD R0, R8, 0x1 ;  /* 0x0000000108007836 */ /* 0x000fca0000000000 */
[----:B------:R-:W-:-:S04]  /*fe30*/  ISETP.NE.AND P1, PT, R0, 0x6, PT ;  /* 0x000000060000780c */ /* 0x000fc80003f25270 */
[----:B0-----:R-:W-:Y:S02]  /*fe40*/  SEL R2, RZ, 0x1, P1 ;  /* 0x00000001ff027807 */ /* 0x001fe40000800000 */
[----:B------:R-:W-:Y:S02]  /*fe50*/  SEL R0, R0, RZ, P1 ;  /* 0x000000ff00007207 */ /* 0x000fe40000800000 */
[----:B------:R-:W-:-:S03]  /*fe60*/  LOP3.LUT R7, R5, R2, RZ, 0x3c, !PT ;  /* 0x0000000205077212 */ /* 0x000fc600078e3cff */
[----:B------:R-:W-:Y:S01]  /*fe70*/  IMAD R6, R0, 0x8, R3 ;  /* 0x0000000800067824 */ /* 0x000fe200078e0203 */
[----:B------:R-:W-:Y:S01]  /*fe80*/  SHF.L.U32 R5, R7, 0x1f, RZ ;  /* 0x0000001f07057819 */ /* 0x000fe200000006ff */
[----:B-1----:R-:W-:Y:S06]  /*fe90*/  @!P0 BRA `(.L_x_316) ;  /* 0x0000000400588947 */ /* 0x002fec0003800000 */
.L_x_331:
[----:B------:R-:W1:Y:S01]  /*fea0*/  SYNCS.PHASECHK.TRANS64.TRYWAIT P0, [R6+URZ], R5 ;  /* 0x00000005060075a7 */ /* 0x000e62000800017f */
[----:B------:R-:W-:-:S05]  /*feb0*/  VIADD R0, R0, 0x1 ;  /* 0x0000000100007836 */ /* 0x000fca0000000000 */
[----:B------:R-:W-:-:S04]  /*fec0*/  ISETP.NE.AND P1, PT, R0, 0x6, PT ;  /* 0x000000060000780c */ /* 0x000fc80003f25270 */
[----:B------:R-:W-:Y:S02]  /*fed0*/  SEL R2, RZ, 0x1, P1 ;  /* 0x00000001ff027807 */ /* 0x000fe40000800000 */
[----:B------:R-:W-:Y:S02]  /*fee0*/  SEL R0, R0, RZ, P1 ;  /* 0x000000ff00007207 */ /* 0x000fe40000800000 */
[----:B------:R-:W-:-:S03]  /*fef0*/  LOP3.LUT R7, R7, R2, RZ, 0x3c, !PT ;  /* 0x0000000207077212 */ /* 0x000fc600078e3cff */
[----:B0-----:R-:W-:Y:S01]  /*ff00*/  IMAD R9, R0, 0x8, R3 ;  /* 0x0000000800097824 */ /* 0x001fe200078e0203 */
[----:B------:R-:W-:Y:S01]  /*ff10*/  SHF.L.U32 R4, R7, 0x1f, RZ ;  /* 0x0000001f07047819 */ /* 0x000fe200000006ff */
[----:B-1----:R-:W-:Y:S06]  /*ff20*/  @!P0 BRA `(.L_x_317) ;  /* 0x0000000400488947 */ /* 0x002fec0003800000 */
.L_x_332:
        /* <DEDUP_REMOVED lines=9> */
.L_x_333:
[----:B------:R-:W1:Y:S01]  /*ffc0*/  SYNCS.PHASECHK.TRANS64.TRYWAIT P0, [R6+URZ], R5 ;  /* 0x00000005060075a7 */ /* 0x000e62000800017f */
[----:B------:R-:W-:-:S05]  /*ffd0*/  VIADD R0, R0, 0x1 ;  /* 0x0000000100007836 */ /* 0x000fca0000000000 */
[----:B------:R-:W-:-:S04]  /*ffe0*/  ISETP.NE.AND P1, PT, R0, 0x6, PT ;  /* 0x000000060000780c */ /* 0x000fc80003f25270 */
[----:B------:R-:W-:Y:S02]  /*fff0*/  SEL R2, RZ, 0x1, P1 ;  /* 0x00000001ff027807 */ /* 0x000fe40000800000 */
[----:B------:R-:W-:Y:S02]  /*10000*/  SEL R0, R0, RZ, P1 ;  /* 0x000000ff00007207 */ /* 0x000fe40000800000 */
[----:B------:R-:W-:Y:S01]  /*10010*/  LOP3.LUT R2, R7, R2, RZ, 0x3c, !PT ;  /* 0x0000000207027212 */ /* 0x000fe200078e3cff */
[----:B-1----:R-:W-:Y:S06]  /*10020*/  @!P0 BRA `(.L_x_319) ;  /* 0x0000000400308947 */ /* 0x002fec0003800000 */
.L_x_334:
[----:B------:R-:W-:Y:S01]  /*10030*/  IMAD R3, R0, 0x8, R3 ;  /* 0x0000000800037824 */ /* 0x000fe200078e0203 */
[----:B------:R-:W-:-:S07]  /*10040*/  SHF.L.U32 R0, R2, 0x1f, RZ ;  /* 0x0000001f02007819 */ /* 0x000fce00000006ff */
.L_x_320:
[----:B--2---:R2:W3:Y:S02]  /*10050*/  SYNCS.PHASECHK.TRANS64.TRYWAIT P0, [R3+URZ], R0 ;  /* 0x00000000030075a7 */ /* 0x0044e4000800017f */
[----:B---3--:R-:W-:Y:S05]  /*10060*/  @!P0 NANOSLEEP.SYNCS 0x989680 ;  /* 0x009896800000895d */ /* 0x008fea0003900000 */
[----:B------:R-:W3:Y:S02]  /*10070*/  @!P0 SYNCS.PHASECHK.TRANS64 P0, [R3+URZ], R0 ;  /* 0x00000000030085a7 */ /* 0x000ee4000800007f */
[----:B---3--:R-:W-:Y:S05]  /*10080*/  @!P0 BRA `(.L_x_320) ;  /* 0xfffffffc00f08947 */ /* 0x008fea000383ffff */
.L_x_313:
[----:B------:R-:W-:Y:S05]  /*10090*/  BSYNC B0 ;  /* 0x0000000000007941 */ /* 0x000fea0003800000 */
.L_x_312:
[----:B------:R-:W-:Y:S05]  /*100a0*/  EXIT ;  /* 0x000000000000794d */ /* 0x000fea0003800000 */
.L_x_15:
[----:B--2---:R-:W-:-:S04]  /*100b0*/  IMAD.U32 R3, RZ, RZ, UR18 ;  /* 0x00000012ff037e24 */ /* 0x004fc8000f8e00ff */
[----:B------:R2:W3:Y:S03]  /*100c0*/  SYNCS.PHASECHK.TRANS64.TRYWAIT P0, [R3+URZ+-0x8], R0 ;  /* 0xfffff800030075a7 */ /* 0x0004e6000800017f */
[----:B---3--:R-:W-:Y:S05]  /*100d0*/  @!P0 NANOSLEEP.SYNCS 0x989680 ;  /* 0x009896800000895d */ /* 0x008fea0003900000 */
[----:B------:R-:W3:Y:S02]  /*100e0*/  @!P0 SYNCS.PHASECHK.TRANS64 P0, [R3+URZ+-0x8], R0 ;  /* 0xfffff800030085a7 */ /* 0x000ee4000800007f */
[----:B---3--:R-:W-:Y:S05]  /*100f0*/  @!P0 BRA `(.L_x_15) ;  /* 0xfffffffc00ec8947 */ /* 0x008fea000383ffff */
[----:B------:R-:W-:Y:S05]  /*10100*/  BRA `(.L_x_321) ;  /* 0xffffff1400447947 */ /* 0x000fea000383ffff */
.L_x_20:
[----:B-1----:R-:W-:-:S04]  /*10110*/  IMAD.U32 R3, RZ, RZ, UR6 ;  /* 0x00000006ff037e24 */ /* 0x002fc8000f8e00ff */
[----:B------:R1:W2:Y:S03]  /*10120*/  SYNCS.PHASECHK.TRANS64.TRYWAIT P0, [R3+URZ], R0 ;  /* 0x00000000030075a7 */ /* 0x0002a6000800017f */
[----:B--2---:R-:W-:Y:S05]  /*10130*/  @!P0 NANOSLEEP.SYNCS 0x989680 ;  /* 0x009896800000895d */ /* 0x004fea0003900000 */
[----:B------:R-:W2:Y:S02]  /*10140*/  @!P0 SYNCS.PHASECHK.TRANS64 P0, [R3+URZ], R0 ;  /* 0x00000000030085a7 */ /* 0x000ea4000800007f */
[----:B--2---:R-:W-:Y:S05]  /*10150*/  @!P0 BRA `(.L_x_20) ;  /* 0xfffffffc00ec8947 */ /* 0x004fea000383ffff */
[----:B------:R-:W-:Y:S05]  /*10160*/  BRA `(.L_x_19) ;  /* 0xffffff1c00ac7947 */ /* 0x000fea000383ffff */
.L_x_26:
[----:B-----5:R2:W-:Y:S02]  /*10170*/  STL [R1+0x98], R0 ;  /* 0x0000980001007387 */ /* 0x0205e40000100800 */
[----:B--2---:R-:W-:-:S04]  /*10180*/  IMAD.U32 R0, RZ, RZ, UR9 ;  /* 0x00000009ff007e24 */ /* 0x004fc8000f8e00ff */
[----:B------:R2:W3:Y:S03]  /*10190*/  SYNCS.PHASECHK.TRANS64.TRYWAIT P0, [R0+URZ], R229 ;  /* 0x000000e5000075a7 */ /* 0x0004e6000800017f */
[----:B---3--:R-:W-:Y:S05]  /*101a0*/  @!P0 NANOSLEEP.SYNCS 0x989680 ;  /* 0x009896800000895d */ /* 0x008fea0003900000 */
[----:B------:R2:W3:Y:S02]  /*101b0*/  @!P0 SYNCS.PHASECHK.TRANS64 P0, [R0+URZ], R229 ;  /* 0x000000e5000085a7 */ /* 0x0004e4000800007f */
[----:B--2---:R2:W5:Y:S02]  /*101c0*/  LDL.LU R0, [R1+0x98] ;  /* 0x0000980001007983 */ /* 0x0045640000300800 */
[----:B--23--:R-:W-:Y:S05]  /*101d0*/  @!P0 BRA `(.L_x_26) ;  /* 0xfffffffc00e48947 */ /* 0x00cfea000383ffff */
[----:B------:R-:W-:Y:S05]  /*101e0*/  BRA `(.L_x_25) ;  /* 0xffffff3000447947 */ /* 0x000fea000383ffff */
.L_x_34:
[----:B-1----:R-:W-:-:S04]  /*101f0*/  IMAD.U32 R25, RZ, RZ, UR18 ;  /* 0x00000012ff197e24 */ /* 0x002fc8000f8e00ff */
[----:B------:R1:W3:Y:S03]  /*10200*/  SYNCS.PHASECHK.TRANS64.TRYWAIT P0, [R25+URZ+0x8], R24 ;  /* 0x00000818190075a7 */ /* 0x0002e6000800017f */
[----:B---3--:R-:W-:Y:S05]  /*10210*/  @!P0 NANOSLEEP.SYNCS 0x989680 ;  /* 0x009896800000895d */ /* 0x008fea0003900000 */
[----:B------:R-:W3:Y:S02]  /*10220*/  @!P0 SYNCS.PHASECHK.TRANS64 P0, [R25+URZ+0x8], R24 ;  /* 0x00000818190085a7 */ /* 0x000ee4000800007f */
[----:B---3--:R-:W-:Y:S05]  /*10230*/  @!P0 BRA `(.L_x_34) ;  /* 0xfffffffc00ec8947 */ /* 0x008fea000383ffff */
[----:B------:R-:W-:Y:S05]  /*10240*/  BRA `(.L_x_322) ;  /* 0xffffff5400247947 */ /* 0x000fea000383ffff */
.L_x_299:
[----:B------:R-:W-:Y:S01]  /*10250*/  BSSY B1, `(.L_x_323) ;  /* 0x0000006000017945 */ /* 0x000fe20003800000 */
[----:B------:R-:W-:-:S07]  /*10260*/  IMAD.MOV.U32 R2, RZ, RZ, -0x1 ;  /* 0xffffffffff027424 */ /* 0x000fce00078e00ff */
[----:B------:R-:W-:Y:S05]  /*10270*/  WARPSYNC.COLLECTIVE R2, `(.L_x_324) ;  /* 0x00000000020c7348 */ /* 0x000fea0003c00000 */
[----:B------:R-:W-:Y:S02]  /*10280*/  ELECT P1, UR62, PT ;  /* 0x00000000003e782f */ /* 0x000fe40003820000 */
[----:B------:R-:W-:Y:S01]  /*10290*/  MOV R2, UR62 ;  /* 0x0000003e00027c02 */ /* 0x000fe20008000f00 */
[----:B------:R-:W-:Y:S10]  /*102a0*/  ENDCOLLECTIVE ;  /* 0x000000000000791b */ /* 0x000ff40003800000 */
.L_x_324:
[----:B------:R-:W-:Y:S05]  /*102b0*/  BSYNC B1 ;  /* 0x0000000000017941 */ /* 0x000fea0003800000 */
.L_x_323:
[----:B------:R-:W-:Y:S05]  /*102c0*/  BRA `(.L_x_325) ;  /* 0xffffffec00807947 */ /* 0x000fea000383ffff */
.L_x_302:
[----:B-1----:R1:W2:Y:S02]  /*102d0*/  SYNCS.PHASECHK.TRANS64.TRYWAIT P1, [R11+URZ+0x30], R4 ;  /* 0x000030040b0075a7 */ /* 0x0022a4000802017f */
[----:B--2---:R-:W-:Y:S05]  /*102e0*/  @!P1 NANOSLEEP.SYNCS 0x989680 ;  /* 0x009896800000995d */ /* 0x004fea0003900000 */
[----:B------:R-:W2:Y:S02]  /*102f0*/  @!P1 SYNCS.PHASECHK.TRANS64 P1, [R11+URZ+0x30], R4 ;  /* 0x000030040b0095a7 */ /* 0x000ea4000802007f */
[----:B--2---:R-:W-:Y:S05]  /*10300*/  @!P1 BRA `(.L_x_302) ;  /* 0xfffffffc00f09947 */ /* 0x004fea000383ffff */
[----:B------:R-:W-:Y:S05]  /*10310*/  BRA `(.L_x_326) ;  /* 0xffffffec00bc7947 */ /* 0x000fea000383ffff */
.L_x_311:
[----:B------:R-:W-:Y:S01]  /*10320*/  BSSY B0, `(.L_x_327) ;  /* 0x0000006000007945 */ /* 0x000fe20003800000 */
[----:B------:R-:W-:-:S07]  /*10330*/  IMAD.MOV.U32 R2, RZ, RZ, -0x1 ;  /* 0xffffffffff027424 */ /* 0x000fce00078e00ff */
[----:B01----:R-:W-:Y:S05]  /*10340*/  WARPSYNC.COLLECTIVE R2, `(.L_x_328) ;  /* 0x00000000020c7348 */ /* 0x003fea0003c00000 */
[----:B------:R-:W-:Y:S02]  /*10350*/  ELECT P1, UR62, PT ;  /* 0x00000000003e782f */ /* 0x000fe40003820000 */
[----:B------:R-:W-:Y:S01]  /*10360*/  MOV R2, UR62 ;  /* 0x0000003e00027c02 */ /* 0x000fe20008000f00 */
[----:B01----:R-:W-:Y:S10]  /*10370*/  ENDCOLLECTIVE ;  /* 0x000000000000791b */ /* 0x003ff40003800000 */
.L_x_328:
[----:B------:R-:W-:Y:S05]  /*10380*/  BSYNC B0 ;  /* 0x0000000000007941 */ /* 0x000fea0003800000 */
.L_x_327:
[----:B------:R-:W-:Y:S01]  /*10390*/  PLOP3.LUT P0, PT, P1, PT, PT, 0x80, 0x0 ;  /* 0x000000000000781c */ /* 0x000fe20000f0f070 */
[----:B------:R-:W-:-:S12]  /*103a0*/  BRA `(.L_x_329) ;  /* 0xfffffff800407947 */ /* 0x000fd8000383ffff */
.L_x_315:
[----:B0-----:R0:W1:Y:S02]  /*103b0*/  SYNCS.PHASECHK.TRANS64.TRYWAIT P0, [R7+URZ], R2 ;  /* 0x00000002070075a7 */ /* 0x001064000800017f */
[----:B-1----:R-:W-:Y:S05]  /*103c0*/  @!P0 NANOSLEEP.SYNCS 0x989680 ;  /* 0x009896800000895d */ /* 0x002fea0003900000 */
[----:B------:R-:W1:Y:S02]  /*103d0*/  @!P0 SYNCS.PHASECHK.TRANS64 P0, [R7+URZ], R2 ;  /* 0x00000002070085a7 */ /* 0x000e64000800007f */
[----:B-1----:R-:W-:Y:S05]  /*103e0*/  @!P0 BRA `(.L_x_315) ;  /* 0xfffffffc00f08947 */ /* 0x002fea000383ffff */
[----:B------:R-:W-:Y:S05]  /*103f0*/  BRA `(.L_x_330) ;  /* 0xfffffff800847947 */ /* 0x000fea000383ffff */
.L_x_316:
[----:B0-----:R0:W1:Y:S02]  /*10400*/  SYNCS.PHASECHK.TRANS64.TRYWAIT P0, [R9+URZ], R4 ;  /* 0x00000004090075a7 */ /* 0x001064000800017f */
[----:B-1----:R-:W-:Y:S05]  /*10410*/  @!P0 NANOSLEEP.SYNCS 0x989680 ;  /* 0x009896800000895d */ /* 0x002fea0003900000 */
[----:B------:R-:W1:Y:S02]  /*10420*/  @!P0 SYNCS.PHASECHK.TRANS64 P0, [R9+URZ], R4 ;  /* 0x00000004090085a7 */ /* 0x000e64000800007f */
[----:B-1----:R-:W-:Y:S05]  /*10430*/  @!P0 BRA `(.L_x_316) ;  /* 0xfffffffc00f08947 */ /* 0x002fea000383ffff */
[----:B------:R-:W-:Y:S05]  /*10440*/  BRA `(.L_x_331) ;  /* 0xfffffff800947947 */ /* 0x000fea000383ffff */
.L_x_317:
[----:B0-----:R0:W1:Y:S02]  /*10450*/  SYNCS.PHASECHK.TRANS64.TRYWAIT P0, [R6+URZ], R5 ;  /* 0x00000005060075a7 */ /* 0x001064000800017f */
[----:B-1----:R-:W-:Y:S05]  /*10460*/  @!P0 NANOSLEEP.SYNCS 0x989680 ;  /* 0x009896800000895d */ /* 0x002fea0003900000 */
[----:B------:R-:W1:Y:S02]  /*10470*/  @!P0 SYNCS.PHASECHK.TRANS64 P0, [R6+URZ], R5 ;  /* 0x00000005060085a7 */ /* 0x000e64000800007f */
[----:B-1----:R-:W-:Y:S05]  /*10480*/  @!P0 BRA `(.L_x_317) ;  /* 0xfffffffc00f08947 */ /* 0x002fea000383ffff */
[----:B------:R-:W-:Y:S05]  /*10490*/  BRA `(.L_x_332) ;  /* 0xfffffff800a47947 */ /* 0x000fea000383ffff */
.L_x_318:
[----:B0-----:R0:W1:Y:S02]  /*104a0*/  SYNCS.PHASECHK.TRANS64.TRYWAIT P0, [R9+URZ], R4 ;  /* 0x00000004090075a7 */ /* 0x001064000800017f */
[----:B-1----:R-:W-:Y:S05]  /*104b0*/  @!P0 NANOSLEEP.SYNCS 0x989680 ;  /* 0x009896800000895d */ /* 0x002fea0003900000 */
[----:B------:R-:W1:Y:S02]  /*104c0*/  @!P0 SYNCS.PHASECHK.TRANS64 P0, [R9+URZ], R4 ;  /* 0x00000004090085a7 */ /* 0x000e64000800007f */
[----:B-1----:R-:W-:Y:S05]  /*104d0*/  @!P0 BRA `(.L_x_318) ;  /* 0xfffffffc00f08947 */ /* 0x002fea000383ffff */
[----:B------:R-:W-:Y:S05]  /*104e0*/  BRA `(.L_x_333) ;  /* 0xfffffff800b47947 */ /* 0x000fea000383ffff */
.L_x_319:
[----:B-1----:R1:W2:Y:S02]  /*104f0*/  SYNCS.PHASECHK.TRANS64.TRYWAIT P0, [R6+URZ], R5 ;  /* 0x00000005060075a7 */ /* 0x0022a4000800017f */
[----:B--2---:R-:W-:Y:S05]  /*10500*/  @!P0 NANOSLEEP.SYNCS 0x989680 ;  /* 0x009896800000895d */ /* 0x004fea0003900000 */
[----:B------:R-:W2:Y:S02]  /*10510*/  @!P0 SYNCS.PHASECHK.TRANS64 P0, [R6+URZ], R5 ;  /* 0x00000005060085a7 */ /* 0x000ea4000800007f */
[----:B--2---:R-:W-:Y:S05]  /*10520*/  @!P0 BRA `(.L_x_319) ;  /* 0xfffffffc00f08947 */ /* 0x004fea000383ffff */
[----:B------:R-:W-:Y:S05]  /*10530*/  BRA `(.L_x_334) ;  /* 0xfffffff800bc7947 */ /* 0x000fea000383ffff */
.L_x_335:
[----:B------:R-:W-:-:S00]  /*10540*/  BRA `(.L_x_335) ;  /* 0xfffffffc00fc7947 */ /* 0x000fc0000383ffff */
[----:B------:R-:W-:-:S00]  /*10550*/  NOP ;  /* 0x0000000000007918 */ /* 0x000fc00000000000 */
        /* <DEDUP_REMOVED lines=10> */
.L_x_336:


//--------------------- .nv.shared._ZN7cutlass13device_kernelINS_4gemm6kernel13GemmUniversalIN4cute5tupleIJiiiiEEENS1_10collective13CollectiveMmaINS1_37MainloopSm90TmaGmmaWarpSpecializedFP8ILi6ENS5_IJNS4_1CILi1EEESB_SB_EEENS1_32KernelTmaWarpSpecializedPingpongEEENS5_IJNSA_ILi64EEENSA_ILi256EEENSA_ILi128EEEEEENS_12float_e4m3_tENS5_IJlSB_lEEESJ_SK_NS4_8TiledMMAINS4_8MMA_AtomIJNS4_4SM904GMMA31MMA_64x256x32_F32E4M3E4M3_SS_TNILNSO_7ScaleInE1ELSQ_1EEEEEENS4_6LayoutISC_NS5_IJNSA_ILi0EEESU_SU_EEEEENS5_IJNS4_10UnderscoreESX_SX_EEEEENS4_13SM90_TMA_LOADENS4_14ComposedLayoutINS4_7SwizzleILi3ELi4ELi3EEENS4_18smem_ptr_flag_bitsILi8EEENST_INS5_IJNSA_ILi8EEESH_EEENS5_IJSH_SB_EEEEEEEvNS4_8identityES10_S1A_vS1B_EENS_8epilogue10collective6detail29Sm90TmaWarpSpecializedAdapterINS1E_15DefaultEpilogueISJ_SK_SK_NS1D_6thread17LinearCombinationISJ_Li1EffLNS1I_9ScaleType4KindE0ELNS_15FloatRoundStyleE2ESJ_EENS1_15EpilogueDefaultEEEEEvvEEEEvNT_6ParamsE --------------------------
	.section	.nv.shared._ZN7cutlass13device_kernelINS_4gemm6kernel13GemmUniversalIN4cute5tupleIJiiiiEEENS1_10collective13CollectiveMmaINS1_37MainloopSm90TmaGmmaWarpSpecializedFP8ILi6ENS5_IJNS4_1CILi1EEESB_SB_EEENS1_32KernelTmaWarpSpecializedPingpongEEENS5_IJNSA_ILi64EEENSA_ILi256EEENSA_ILi128EEEEEENS_12float_e4m3_tENS5_IJlSB_lEEESJ_SK_NS4_8TiledMMAINS4_8MMA_AtomIJNS4_4SM904GMMA31MMA_64x256x32_F32E4M3E4M3_SS_TNILNSO_7ScaleInE1ELSQ_1EEEEEENS4_6LayoutISC_NS5_IJNSA_ILi0EEESU_SU_EEEEENS5_IJNS4_10UnderscoreESX_SX_EEEEENS4_13SM90_TMA_LOADENS4_14ComposedLayoutINS4_7SwizzleILi3ELi4ELi3EEENS4_18smem_ptr_flag_bitsILi8EEENST_INS5_IJNSA_ILi8EEESH_EEENS5_IJSH_SB_EEEEEEEvNS4_8identityES10_S1A_vS1B_EENS_8epilogue10collective6detail29Sm90TmaWarpSpecializedAdapterINS1E_15DefaultEpilogueISJ_SK_SK_NS1D_6thread17LinearCombinationISJ_Li1EffLNS1I_9ScaleType4KindE0ELNS_15FloatRoundStyleE2ESJ_EENS1_15EpilogueDefaultEEEEEvvEEEEvNT_6ParamsE,"aw",@nobits
	.sectionflags	@""
	.align	16
	.zero		1024


//--------------------- .nv.shared.reserved.0     --------------------------
	.section	.nv.shared.reserved.0,"aw",@nobits
	.weak		__nv_reservedSMEM_offset_0_alias
	.size		__nv_reservedSMEM_offset_0_alias, 0, 0
	.other		__nv_reservedSMEM_offset_0_alias,@"STO_CUDA_RESERVED_SHARED STV_DEFAULT"
__nv_reservedSMEM_offset_0_alias:
	.zero		0


//--------------------- .nv.global                --------------------------
	.section	.nv.global,"aw",@nobits
.nv.global:
	.type		_ZN40_INTERNAL_8f1f1798_4_k_cu_0bcc589a_188544cute1_E,@object
	.size		_ZN40_INTERNAL_8f1f1798_4_k_cu_0bcc589a_188544cute1_E,(_ZN40_INTERNAL_8f1f1798_4_k_cu_0bcc589a_188544cuda3std3__45__cpo6cbeginE - _ZN40_INTERNAL_8f1f1798_4_k_cu_0bcc589a_188544cute1_E)
_ZN40_INTERNAL_8f1f1798_4_k_cu_0bcc589a_188544cute1_E:
	.zero		1
	.type		_ZN40_INTERNAL_8f1f1798_4_k_cu_0bcc589a_188544cuda3std3__45__cpo6cbeginE,@object
	.size		_ZN40_INTERNAL_8f1f1798_4_k_cu_0bcc589a_188544cuda3std3__45__cpo6cbeginE,(_ZN40_INTERNAL_8f1f1798_4_k_cu_0bcc589a_188544cuda3std3__48in_placeE - _ZN40_INTERNAL_8f1f1798_4_k_cu_0bcc589a_188544cuda3std3__45__cpo6cbeginE)
_ZN40_INTERNAL_8f1f1798_4_k_cu_0bcc589a_188544cuda3std3__45__cpo6cbeginE:
	.zero		1
	.type		_ZN40_INTERNAL_8f1f1798_4_k_cu_0bcc589a_188544cuda3std3__48in_placeE,@object
	.size		_ZN40_INTERNAL_8f1f1798_4_k_cu_0bcc589a_188544cuda3std3__48in_placeE,(_ZN40_INTERNAL_8f1f1798_4_k_cu_0bcc589a_188544cuda3std6ranges3__45__cpo9iter_moveE - _ZN40_INTERNAL_8f1f1798_4_k_cu_0bcc589a_188544cuda3std3__48in_placeE)
_ZN40_INTERNAL_8f1f1798_4_k_cu_0bcc589a_188544cuda3std3__48in_placeE:
	.zero		1
	.type		_ZN40_INTERNAL_8f1f1798_4_k_cu_0bcc589a_188544cuda3std6ranges3__45__cpo9iter_moveE,@object
	.size		_ZN40_INTERNAL_8f1f1798_4_k_cu_0bcc589a_188544cuda3std6ranges3__45__cpo9iter_moveE,(_ZN40_INTERNAL_8f1f1798_4_k_cu_0bcc589a_188544cuda3std3__45__cpo5beginE - _ZN40_INTERNAL_8f1f1798_4_k_cu_0bcc589a_188544cuda3std6ranges3__45__cpo9iter_moveE)
_ZN40_INTERNAL_8f1f1798_4_k_cu_0bcc589a_188544cuda3std6ranges3__45__cpo9iter_moveE:
	.zero		1
	.type		_ZN40_INTERNAL_8f1f1798_4_k_cu_0bcc589a_188544cuda3std3__45__cpo5beginE,@object
	.size		_ZN40_INTERNAL_8f1f1798_4_k_cu_0bcc589a_188544cuda3std3__45__cpo5beginE,(_ZN40_INTERNAL_8f1f1798_4_k_cu_0bcc589a_188544cuda3std3__442_GLOBAL__N__8f1f1798_4_k_cu_0bcc589a_188546ignoreE - _ZN40_INTERNAL_8f1f1798_4_k_cu_0bcc589a_188544cuda3std3__45__cpo5beginE)
_ZN40_INTERNAL_8f1f1798_4_k_cu_0bcc589a_188544cuda3std3__45__cpo5beginE:
	.zero		1
	.type		_ZN40_INTERNAL_8f1f1798_4_k_cu_0bcc589a_188544cuda3std3__442_GLOBAL__N__8f1f1798_4_k_cu_0bcc589a_188546ignoreE,@object
	.size		_ZN40_INTERNAL_8f1f1798_4_k_cu_0bcc589a_188544cuda3std3__442_GLOBAL__N__8f1f1798_4_k_cu_0bcc589a_188546ignoreE,(_ZN40_INTERNAL_8f1f1798_4_k_cu_0bcc589a_188544cute7productE - _ZN40_INTERNAL_8f1f1798_4_k_cu_0bcc589a_188544cuda3std3__442_GLOBAL__N__8f1f1798_4_k_cu_0bcc589a_188546ignoreE)
_ZN40_INTERNAL_8f1f1798_4_k_cu_0bcc589a_188544cuda3std3__442_GLOBAL__N__8f1f1798_4_k_cu_0bcc589a_188546ignoreE:
	.zero		1
	.type		_ZN40_INTERNAL_8f1f1798_4_k_cu_0bcc589a_188544cute7productE,@object
	.size		_ZN40_INTERNAL_8f1f1798_4_k_cu_0bcc589a_188544cute7productE,(_ZN40_INTERNAL_8f1f1798_4_k_cu_0bcc589a_188544cuda3std3__45__cpo3endE - _ZN40_INTERNAL_8f1f1798_4_k_cu_0bcc589a_188544cute7productE)
_ZN40_INTERNAL_8f1f1798_4_k_cu_0bcc589a_188544cute7productE:
	.zero		1
	.type		_ZN40_INTERNAL_8f1f1798_4_k_cu_0bcc589a_188544cuda3std3__45__cpo3endE,@object
	.size		_ZN40_INTERNAL_8f1f1798_4_k_cu_0bcc589a_188544cuda3std3__45__cpo3endE,(_ZN40_INTERNAL_8f1f1798_4_k_cu_0bcc589a_188544cuda3std3__419piecewise_constructE - _ZN40_INTERNAL_8f1f1798_4_k_cu_0bcc589a_188544cuda3std3__45__cpo3endE)
_ZN40_INTERNAL_8f1f1798_4_k_cu_0bcc589a_188544cuda3std3__45__cpo3endE:
	.zero		1
	.type		_ZN40_INTERNAL_8f1f1798_4_k_cu_0bcc589a_188544cuda3std3__419piecewise_constructE,@object
	.size		_ZN40_INTERNAL_8f1f1798_4_k_cu_0bcc589a_188544cuda3std3__419piecewise_constructE,(_ZN40_INTERNAL_8f1f1798_4_k_cu_0bcc589a_188544cuda3std3__45__cpo4cendE - _ZN40_INTERNAL_8f1f1798_4_k_cu_0bcc589a_188544cuda3std3__419piecewise_constructE)
_ZN40_INTERNAL_8f1f1798_4_k_cu_0bcc589a_188544cuda3std3__419piecewise_constructE:
	.zero		1
	.type		_ZN40_INTERNAL_8f1f1798_4_k_cu_0bcc589a_188544cuda3std3__45__cpo4cendE,@object
	.size		_ZN40_INTERNAL_8f1f1798_4_k_cu_0bcc589a_188544cuda3std3__45__cpo4cendE,(_ZN40_INTERNAL_8f1f1798_4_k_cu_0bcc589a_188544cuda3std6ranges3__45__cpo4swapE - _ZN40_INTERNAL_8f1f1798_4_k_cu_0bcc589a_188544cuda3std3__45__cpo4cendE)
_ZN40_INTERNAL_8f1f1798_4_k_cu_0bcc589a_188544cuda3std3__45__cpo4cendE:
	.zero		1
	.type		_ZN40_INTERNAL_8f1f1798_4_k_cu_0bcc589a_188544cuda3std6ranges3__45__cpo4swapE,@object
	.size		_ZN40_INTERNAL_8f1f1798_4_k_cu_0bcc589a_188544cuda3std6ranges3__45__cpo4swapE,(.L_7 - _ZN40_INTERNAL_8f1f1798_4_k_cu_0bcc589a_188544cuda3std6ranges3__45__cpo4swapE)
_ZN40_INTERNAL_8f1f1798_4_k_cu_0bcc589a_188544cuda3std6ranges3__45__cpo4swapE:
	.zero		1
.L_7:


//--------------------- .nv.constant0._ZN7cutlass13device_kernelINS_4gemm6kernel13GemmUniversalIN4cute5tupleIJiiiiEEENS1_10collective13CollectiveMmaINS1_37MainloopSm90TmaGmmaWarpSpecializedFP8ILi6ENS5_IJNS4_1CILi1EEESB_SB_EEENS1_32KernelTmaWarpSpecializedPingpongEEENS5_IJNSA_ILi64EEENSA_ILi256EEENSA_ILi128EEEEEENS_12float_e4m3_tENS5_IJlSB_lEEESJ_SK_NS4_8TiledMMAINS4_8MMA_AtomIJNS4_4SM904GMMA31MMA_64x256x32_F32E4M3E4M3_SS_TNILNSO_7ScaleInE1ELSQ_1EEEEEENS4_6LayoutISC_NS5_IJNSA_ILi0EEESU_SU_EEEEENS5_IJNS4_10UnderscoreESX_SX_EEEEENS4_13SM90_TMA_LOADENS4_14ComposedLayoutINS4_7SwizzleILi3ELi4ELi3EEENS4_18smem_ptr_flag_bitsILi8EEENST_INS5_IJNSA_ILi8EEESH_EEENS5_IJSH_SB_EEEEEEEvNS4_8identityES10_S1A_vS1B_EENS_8epilogue10collective6detail29Sm90TmaWarpSpecializedAdapterINS1E_15DefaultEpilogueISJ_SK_SK_NS1D_6thread17LinearCombinationISJ_Li1EffLNS1I_9ScaleType4KindE0ELNS_15FloatRoundStyleE2ESJ_EENS1_15EpilogueDefaultEEEEEvvEEEEvNT_6ParamsE --------------------------
	.section	.nv.constant0._ZN7cutlass13device_kernelINS_4gemm6kernel13GemmUniversalIN4cute5tupleIJiiiiEEENS1_10collective13CollectiveMmaINS1_37MainloopSm90TmaGmmaWarpSpecializedFP8ILi6ENS5_IJNS4_1CILi1EEESB_SB_EEENS1_32KernelTmaWarpSpecializedPingpongEEENS5_IJNSA_ILi64EEENSA_ILi256EEENSA_ILi128EEEEEENS_12float_e4m3_tENS5_IJlSB_lEEESJ_SK_NS4_8TiledMMAINS4_8MMA_AtomIJNS4_4SM904GMMA31MMA_64x256x32_F32E4M3E4M3_SS_TNILNSO_7ScaleInE1ELSQ_1EEEEEENS4_6LayoutISC_NS5_IJNSA_ILi0EEESU_SU_EEEEENS5_IJNS4_10UnderscoreESX_SX_EEEEENS4_13SM90_TMA_LOADENS4_14ComposedLayoutINS4_7SwizzleILi3ELi4ELi3EEENS4_18smem_ptr_flag_bitsILi8EEENST_INS5_IJNSA_ILi8EEESH_EEENS5_IJSH_SB_EEEEEEEvNS4_8identityES10_S1A_vS1B_EENS_8epilogue10collective6detail29Sm90TmaWarpSpecializedAdapterINS1E_15DefaultEpilogueISJ_SK_SK_NS1D_6thread17LinearCombinationISJ_Li1EffLNS1I_9ScaleType4KindE0ELNS_15FloatRoundStyleE2ESJ_EENS1_15EpilogueDefaultEEEEEvvEEEEvNT_6ParamsE,"a",@progbits
	.sectionflags	@""
	.align	4
.nv.constant0._ZN7cutlass13device_kernelINS_4gemm6kernel13GemmUniversalIN4cute5tupleIJiiiiEEENS1_10collective13CollectiveMmaINS1_37MainloopSm90TmaGmmaWarpSpecializedFP8ILi6ENS5_IJNS4_1CILi1EEESB_SB_EEENS1_32KernelTmaWarpSpecializedPingpongEEENS5_IJNSA_ILi64EEENSA_ILi256EEENSA_ILi128EEEEEENS_12float_e4m3_tENS5_IJlSB_lEEESJ_SK_NS4_8TiledMMAINS4_8MMA_AtomIJNS4_4SM904GMMA31MMA_64x256x32_F32E4M3E4M3_SS_TNILNSO_7ScaleInE1ELSQ_1EEEEEENS4_6LayoutISC_NS5_IJNSA_ILi0EEESU_SU_EEEEENS5_IJNS4_10UnderscoreESX_SX_EEEEENS4_13SM90_TMA_LOADENS4_14ComposedLayoutINS4_7SwizzleILi3ELi4ELi3EEENS4_18smem_ptr_flag_bitsILi8EEENST_INS5_IJNSA_ILi8EEESH_EEENS5_IJSH_SB_EEEEEEEvNS4_8identityES10_S1A_vS1B_EENS_8epilogue10collective6detail29Sm90TmaWarpSpecializedAdapterINS1E_15DefaultEpilogueISJ_SK_SK_NS1D_6thread17LinearCombinationISJ_Li1EffLNS1I_9ScaleType4KindE0ELNS_15FloatRoundStyleE2ESJ_EENS1_15EpilogueDefaultEEEEEvvEEEEvNT_6ParamsE:
	.zero		1664


//--------------------- SYMBOLS --------------------------

	.type		.nv.reservedSmem.offset0,@object
	.size		.nv.reservedSmem.offset0,0x4
